	.target	sm_100a

	.elftype	@"ET_EXEC"


//--------------------- .note.nv.tkinfo           --------------------------
	.section	.note.nv.tkinfo,"",@"SHT_NOTE"
	.sectionflags	@"SHF_NOTE_NV_TKINFO"
	.tkinfo
        /*0018*/ 	.word	0x00000002
        /*0030*/ 	.string	""
        /*0030*/ 	.string	"ptxas"
        /*0030*/ 	.string	"Cuda compilation tools, release 13.0, V13.0.88"
        /*0030*/ 	.string	"Build cuda_13.0.r13.0/compiler.36424714_0"
        /*0030*/ 	.string	"-arch sm_100a -m 64 "



//--------------------- .note.nv.cuinfo           --------------------------
	.section	.note.nv.cuinfo,"",@"SHT_NOTE"
	.sectionflags	@"SHF_NOTE_NV_CUINFO"
        /*0018*/ 	.short	0x0002
        /*001a*/ 	.short	0x0064
        /*001c*/ 	.short	0x0082
	.zero		2


//--------------------- .nv.info                  --------------------------
	.section	.nv.info,"",@"SHT_CUDA_INFO"
	.align	4


	//----- nvinfo : EIATTR_REGCOUNT
	.align		4
        /*0000*/ 	.byte	0x04, 0x2f
        /*0002*/ 	.short	(.L_20 - .L_19)
	.align		4
.L_19:
        /*0004*/ 	.word	index@(_ZN7cutlass13device_kernelINS_4gemm6kernel13GemmUniversalIN4cute5tupleIJiiiiEEENS1_10collective13CollectiveMmaINS1_35MainloopSm100TmaUmmaWarpSpecializedILi8ELi2ELi4ENS5_IJNS4_1CILi8EEENSA_ILi1EEESC_EEEEENS5_IJNSA_ILi128EEENSA_ILi256EEESF_EEENS_12float_e5m2_tENS5_IJlSC_lEEESI_SJ_NS4_8TiledMMAINS4_8MMA_AtomIJNS4_10MMA_TraitsINS4_25SM100_MMA_F8F6F4_2x1SM_SSEJSI_SI_fSF_SG_NS4_17integral_constantINS4_4UMMA5MajorELSQ_0EEESR_NSO_INSP_7ScaleInELSS_0EEEST_EEEEEENS4_6LayoutINS5_IJSC_SC_SC_EEENS5_IJNSA_ILi0EEESY_SY_EEEEENS5_IJNS4_10UnderscoreES11_S11_EEEEENS4_18SM100_TMA_2SM_LOADENS4_14ComposedLayoutINS4_7SwizzleILi3ELi4ELi3EEENS4_18smem_ptr_flag_bitsILi8EEENSW_INS5_IJSB_SF_EEENS5_IJSF_SC_EEEEEEEvNS4_8identityENS4_28SM100_TMA_2SM_LOAD_MULTICASTES1D_vS1E_EENS_8epilogue10collective18CollectiveEpilogueINS1H_23Sm100TmaWarpSpecializedILi4ELi2ELi32ELb0ELb0EEEJNS5_IJNSA_ILi64EEESG_SF_EEENS5_IJNSW_IS1M_SC_EENSW_INS5_IJNSA_ILi32EEENSA_ILi2EEEEEENS5_IJSC_SF_EEEEEEEESI_SJ_SI_SJ_NS1H_6fusion15FusionCallbacksIS1L_NS1V_17LinearCombinationISI_fSI_fLNS_15FloatRoundStyleE2EEES1N_S1U_JEEENS4_5SM1004TMEM4LOAD26SM100_TMEM_LOAD_32dp32b32xENS4_13SM90_TMA_LOADENS15_INS16_ILi1ELi4ELi3EEES19_NSW_INS5_IJSB_S1P_EEENS5_IJS1P_SC_EEEEEEENS4_39AutoVectorizingCopyWithAssumedAlignmentILi128EEENS4_14SM90_TMA_STOREES2A_S2C_S2C_EEEvvEEEEvNT_6ParamsE)
        /*0008*/ 	.word	0x00000074


	//----- nvinfo : EIATTR_FRAME_SIZE
	.align		4
.L_20:
        /*000c*/ 	.byte	0x04, 0x11
        /*000e*/ 	.short	(.L_22 - .L_21)
	.align		4
.L_21:
        /*0010*/ 	.word	index@($__internal_2_$__cuda_sm10x_tcgen05_guardrail_trap_unallocated_columns_being_dealloced)
        /*0014*/ 	.word	0x00000000


	//----- nvinfo : EIATTR_FRAME_SIZE
	.align		4
.L_22:
        /*0018*/ 	.byte	0x04, 0x11
        /*001a*/ 	.short	(.L_24 - .L_23)
	.align		4
.L_23:
        /*001c*/ 	.word	index@($__internal_1_$__cuda_sm10x_tcgen05_guardrail_trap_phase_invalid_during_alloc)
        /*0020*/ 	.word	0x00000000


	//----- nvinfo : EIATTR_FRAME_SIZE
	.align		4
.L_24:
        /*0024*/ 	.byte	0x04, 0x11
        /*0026*/ 	.short	(.L_26 - .L_25)
	.align		4
.L_25:
        /*0028*/ 	.word	index@($__internal_0_$__cuda_sm10x_tcgen05_guardrail_trap_col_being_dealloced_not_returned_by_alloc)
        /*002c*/ 	.word	0x00000000


	//----- nvinfo : EIATTR_FRAME_SIZE
	.align		4
.L_26:
        /*0030*/ 	.byte	0x04, 0x11
        /*0032*/ 	.short	(.L_28 - .L_27)
	.align		4
.L_27:
        /*0034*/ 	.word	index@(_ZN7cutlass13device_kernelINS_4gemm6kernel13GemmUniversalIN4cute5tupleIJiiiiEEENS1_10collective13CollectiveMmaINS1_35MainloopSm100TmaUmmaWarpSpecializedILi8ELi2ELi4ENS5_IJNS4_1CILi8EEENSA_ILi1EEESC_EEEEENS5_IJNSA_ILi128EEENSA_ILi256EEESF_EEENS_12float_e5m2_tENS5_IJlSC_lEEESI_SJ_NS4_8TiledMMAINS4_8MMA_AtomIJNS4_10MMA_TraitsINS4_25SM100_MMA_F8F6F4_2x1SM_SSEJSI_SI_fSF_SG_NS4_17integral_constantINS4_4UMMA5MajorELSQ_0EEESR_NSO_INSP_7ScaleInELSS_0EEEST_EEEEEENS4_6LayoutINS5_IJSC_SC_SC_EEENS5_IJNSA_ILi0EEESY_SY_EEEEENS5_IJNS4_10UnderscoreES11_S11_EEEEENS4_18SM100_TMA_2SM_LOADENS4_14ComposedLayoutINS4_7SwizzleILi3ELi4ELi3EEENS4_18smem_ptr_flag_bitsILi8EEENSW_INS5_IJSB_SF_EEENS5_IJSF_SC_EEEEEEEvNS4_8identityENS4_28SM100_TMA_2SM_LOAD_MULTICASTES1D_vS1E_EENS_8epilogue10collective18CollectiveEpilogueINS1H_23Sm100TmaWarpSpecializedILi4ELi2ELi32ELb0ELb0EEEJNS5_IJNSA_ILi64EEESG_SF_EEENS5_IJNSW_IS1M_SC_EENSW_INS5_IJNSA_ILi32EEENSA_ILi2EEEEEENS5_IJSC_SF_EEEEEEEESI_SJ_SI_SJ_NS1H_6fusion15FusionCallbacksIS1L_NS1V_17LinearCombinationISI_fSI_fLNS_15FloatRoundStyleE2EEES1N_S1U_JEEENS4_5SM1004TMEM4LOAD26SM100_TMEM_LOAD_32dp32b32xENS4_13SM90_TMA_LOADENS15_INS16_ILi1ELi4ELi3EEES19_NSW_INS5_IJSB_S1P_EEENS5_IJS1P_SC_EEEEEEENS4_39AutoVectorizingCopyWithAssumedAlignmentILi128EEENS4_14SM90_TMA_STOREES2A_S2C_S2C_EEEvvEEEEvNT_6ParamsE)
        /*0038*/ 	.word	0x00000000


	//----- nvinfo : EIATTR_MIN_STACK_SIZE
	.align		4
.L_28:
        /*003c*/ 	.byte	0x04, 0x12
        /*003e*/ 	.short	(.L_30 - .L_29)
	.align		4
.L_29:
        /*0040*/ 	.word	index@(_ZN7cutlass13device_kernelINS_4gemm6kernel13GemmUniversalIN4cute5tupleIJiiiiEEENS1_10collective13CollectiveMmaINS1_35MainloopSm100TmaUmmaWarpSpecializedILi8ELi2ELi4ENS5_IJNS4_1CILi8EEENSA_ILi1EEESC_EEEEENS5_IJNSA_ILi128EEENSA_ILi256EEESF_EEENS_12float_e5m2_tENS5_IJlSC_lEEESI_SJ_NS4_8TiledMMAINS4_8MMA_AtomIJNS4_10MMA_TraitsINS4_25SM100_MMA_F8F6F4_2x1SM_SSEJSI_SI_fSF_SG_NS4_17integral_constantINS4_4UMMA5MajorELSQ_0EEESR_NSO_INSP_7ScaleInELSS_0EEEST_EEEEEENS4_6LayoutINS5_IJSC_SC_SC_EEENS5_IJNSA_ILi0EEESY_SY_EEEEENS5_IJNS4_10UnderscoreES11_S11_EEEEENS4_18SM100_TMA_2SM_LOADENS4_14ComposedLayoutINS4_7SwizzleILi3ELi4ELi3EEENS4_18smem_ptr_flag_bitsILi8EEENSW_INS5_IJSB_SF_EEENS5_IJSF_SC_EEEEEEEvNS4_8identityENS4_28SM100_TMA_2SM_LOAD_MULTICASTES1D_vS1E_EENS_8epilogue10collective18CollectiveEpilogueINS1H_23Sm100TmaWarpSpecializedILi4ELi2ELi32ELb0ELb0EEEJNS5_IJNSA_ILi64EEESG_SF_EEENS5_IJNSW_IS1M_SC_EENSW_INS5_IJNSA_ILi32EEENSA_ILi2EEEEEENS5_IJSC_SF_EEEEEEEESI_SJ_SI_SJ_NS1H_6fusion15FusionCallbacksIS1L_NS1V_17LinearCombinationISI_fSI_fLNS_15FloatRoundStyleE2EEES1N_S1U_JEEENS4_5SM1004TMEM4LOAD26SM100_TMEM_LOAD_32dp32b32xENS4_13SM90_TMA_LOADENS15_INS16_ILi1ELi4ELi3EEES19_NSW_INS5_IJSB_S1P_EEENS5_IJS1P_SC_EEEEEEENS4_39AutoVectorizingCopyWithAssumedAlignmentILi128EEENS4_14SM90_TMA_STOREES2A_S2C_S2C_EEEvvEEEEvNT_6ParamsE)
        /*0044*/ 	.word	0x00000000
.L_30:


//--------------------- .nv.compat                --------------------------
	.section	.nv.compat,"",@"SHT_CUDA_COMPAT_INFO"
	.align	4
        /*0000*/ 	.byte	0x02, 0x09, 0x01, 0x00, 0x02, 0x02, 0x02, 0x00, 0x02, 0x05, 0x05, 0x00, 0x03, 0x07, 0x01, 0x01
        /*0010*/ 	.byte	0x02, 0x03, 0x01, 0x00, 0x02, 0x06, 0x01, 0x00, 0x04, 0x0b, 0x08, 0x00, 0x09, 0x00, 0x00, 0x00
        /*0020*/ 	.byte	0x00, 0x00, 0x00, 0x00


//--------------------- .nv.info._ZN7cutlass13device_kernelINS_4gemm6kernel13GemmUniversalIN4cute5tupleIJiiiiEEENS1_10collective13CollectiveMmaINS1_35MainloopSm100TmaUmmaWarpSpecializedILi8ELi2ELi4ENS5_IJNS4_1CILi8EEENSA_ILi1EEESC_EEEEENS5_IJNSA_ILi128EEENSA_ILi256EEESF_EEENS_12float_e5m2_tENS5_IJlSC_lEEESI_SJ_NS4_8TiledMMAINS4_8MMA_AtomIJNS4_10MMA_TraitsINS4_25SM100_MMA_F8F6F4_2x1SM_SSEJSI_SI_fSF_SG_NS4_17integral_constantINS4_4UMMA5MajorELSQ_0EEESR_NSO_INSP_7ScaleInELSS_0EEEST_EEEEEENS4_6LayoutINS5_IJSC_SC_SC_EEENS5_IJNSA_ILi0EEESY_SY_EEEEENS5_IJNS4_10UnderscoreES11_S11_EEEEENS4_18SM100_TMA_2SM_LOADENS4_14ComposedLayoutINS4_7SwizzleILi3ELi4ELi3EEENS4_18smem_ptr_flag_bitsILi8EEENSW_INS5_IJSB_SF_EEENS5_IJSF_SC_EEEEEEEvNS4_8identityENS4_28SM100_TMA_2SM_LOAD_MULTICASTES1D_vS1E_EENS_8epilogue10collective18CollectiveEpilogueINS1H_23Sm100TmaWarpSpecializedILi4ELi2ELi32ELb0ELb0EEEJNS5_IJNSA_ILi64EEESG_SF_EEENS5_IJNSW_IS1M_SC_EENSW_INS5_IJNSA_ILi32EEENSA_ILi2EEEEEENS5_IJSC_SF_EEEEEEEESI_SJ_SI_SJ_NS1H_6fusion15FusionCallbacksIS1L_NS1V_17LinearCombinationISI_fSI_fLNS_15FloatRoundStyleE2EEES1N_S1U_JEEENS4_5SM1004TMEM4LOAD26SM100_TMEM_LOAD_32dp32b32xENS4_13SM90_TMA_LOADENS15_INS16_ILi1ELi4ELi3EEES19_NSW_INS5_IJSB_S1P_EEENS5_IJS1P_SC_EEEEEEENS4_39AutoVectorizingCopyWithAssumedAlignmentILi128EEENS4_14SM90_TMA_STOREES2A_S2C_S2C_EEEvvEEEEvNT_6ParamsE --------------------------
	.section	.nv.info._ZN7cutlass13device_kernelINS_4gemm6kernel13GemmUniversalIN4cute5tupleIJiiiiEEENS1_10collective13CollectiveMmaINS1_35MainloopSm100TmaUmmaWarpSpecializedILi8ELi2ELi4ENS5_IJNS4_1CILi8EEENSA_ILi1EEESC_EEEEENS5_IJNSA_ILi128EEENSA_ILi256EEESF_EEENS_12float_e5m2_tENS5_IJlSC_lEEESI_SJ_NS4_8TiledMMAINS4_8MMA_AtomIJNS4_10MMA_TraitsINS4_25SM100_MMA_F8F6F4_2x1SM_SSEJSI_SI_fSF_SG_NS4_17integral_constantINS4_4UMMA5MajorELSQ_0EEESR_NSO_INSP_7ScaleInELSS_0EEEST_EEEEEENS4_6LayoutINS5_IJSC_SC_SC_EEENS5_IJNSA_ILi0EEESY_SY_EEEEENS5_IJNS4_10UnderscoreES11_S11_EEEEENS4_18SM100_TMA_2SM_LOADENS4_14ComposedLayoutINS4_7SwizzleILi3ELi4ELi3EEENS4_18smem_ptr_flag_bitsILi8EEENSW_INS5_IJSB_SF_EEENS5_IJSF_SC_EEEEEEEvNS4_8identityENS4_28SM100_TMA_2SM_LOAD_MULTICASTES1D_vS1E_EENS_8epilogue10collective18CollectiveEpilogueINS1H_23Sm100TmaWarpSpecializedILi4ELi2ELi32ELb0ELb0EEEJNS5_IJNSA_ILi64EEESG_SF_EEENS5_IJNSW_IS1M_SC_EENSW_INS5_IJNSA_ILi32EEENSA_ILi2EEEEEENS5_IJSC_SF_EEEEEEEESI_SJ_SI_SJ_NS1H_6fusion15FusionCallbacksIS1L_NS1V_17LinearCombinationISI_fSI_fLNS_15FloatRoundStyleE2EEES1N_S1U_JEEENS4_5SM1004TMEM4LOAD26SM100_TMEM_LOAD_32dp32b32xENS4_13SM90_TMA_LOADENS15_INS16_ILi1ELi4ELi3EEES19_NSW_INS5_IJSB_S1P_EEENS5_IJS1P_SC_EEEEEEENS4_39AutoVectorizingCopyWithAssumedAlignmentILi128EEENS4_14SM90_TMA_STOREES2A_S2C_S2C_EEEvvEEEEvNT_6ParamsE,"",@"SHT_CUDA_INFO"
	.sectionflags	@""
	.align	4


	//----- nvinfo : EIATTR_CUDA_API_VERSION
	.align		4
        /*0000*/ 	.byte	0x04, 0x37
        /*0002*/ 	.short	(.L_32 - .L_31)
.L_31:
        /*0004*/ 	.word	0x00000082


	//----- nvinfo : EIATTR_KPARAM_INFO
	.align		4
.L_32:
        /*0008*/ 	.byte	0x04, 0x17
        /*000a*/ 	.short	(.L_34 - .L_33)
.L_33:
        /*000c*/ 	.word	0x00000000
        /*0010*/ 	.short	0x0000
        /*0012*/ 	.short	0x0000
        /*0014*/ 	.byte	0x00, 0xf0, 0x01, 0x20


	//----- nvinfo : EIATTR_AT_ENTRY_FRAGMENTS
	.align		4
.L_34:
        /*0018*/ 	.byte	0x04, 0x4f
        /*001a*/ 	.short	(.L_36 - .L_35)


	//   ....[0]....
.L_35:
        /*001c*/ 	.word	0x00000007


	//----- nvinfo : EIATTR_RESERVED_SMEM_USED
	.align		4
.L_36:
        /*0020*/ 	.byte	0x01, 0x41
	.zero		2


	//----- nvinfo : EIATTR_SPARSE_MMA_MASK
	.align		4
        /*0024*/ 	.byte	0x03, 0x50
        /*0026*/ 	.short	0x0000


	//----- nvinfo : EIATTR_TCGEN05_2CTA_USED
	.align		4
        /*0028*/ 	.byte	0x01, 0x52
	.zero		2


	//----- nvinfo : EIATTR_MAXREG_COUNT
	.align		4
        /*002c*/ 	.byte	0x03, 0x1b
        /*002e*/ 	.short	0x00ff


	//----- nvinfo : EIATTR_NUM_BARRIERS
	.align		4
        /*0030*/ 	.byte	0x02, 0x4c
        /*0032*/ 	.byte	0x07
	.zero		1


	//----- nvinfo : EIATTR_EXTERNS
	.align		4
        /*0034*/ 	.byte	0x04, 0x0f
        /*0036*/ 	.short	(.L_38 - .L_37)


	//   ....[0]....
	.align		4
.L_37:
        /*0038*/ 	.word	index@(__assertfail)


	//----- nvinfo : EIATTR_MERCURY_ISA_VERSION
	.align		4
.L_38:
        /*003c*/ 	.byte	0x03, 0x5f
        /*003e*/ 	.short	0x0101


	//----- nvinfo : EIATTR_INT_WARP_WIDE_INSTR_OFFSETS
	.align		4
        /*0040*/ 	.byte	0x04, 0x31
        /*0042*/ 	.short	(.L_40 - .L_39)


	//   ....[0]....
.L_39:
        /*0044*/ 	.word	0x00000df0


	//   ....[1]....
        /*0048*/ 	.word	0x00000e90


	//   ....[2]....
        /*004c*/ 	.word	0x000045d0


	//   ....[3]....
        /*0050*/ 	.word	0x000045f0


	//   ....[4]....
        /*0054*/ 	.word	0x00004620


	//   ....[5]....
        /*0058*/ 	.word	0x00005210


	//   ....[6]....
        /*005c*/ 	.word	0x000052b0


	//   ....[7]....
        /*0060*/ 	.word	0x00005360


	//   ....[8]....
        /*0064*/ 	.word	0x000053d0


	//   ....[9]....
        /*0068*/ 	.word	0x00005480


	//   ....[10]....
        /*006c*/ 	.word	0x00005530


	//   ....[11]....
        /*0070*/ 	.word	0x000055a0


	//   ....[12]....
        /*0074*/ 	.word	0x00005660


	//   ....[13]....
        /*0078*/ 	.word	0x00005720


	//   ....[14]....
        /*007c*/ 	.word	0x000057c0


	//   ....[15]....
        /*0080*/ 	.word	0x000058b0


	//   ....[16]....
        /*0084*/ 	.word	0x00005990


	//----- nvinfo : EIATTR_COOP_GROUP_MASK_REGIDS
	.align		4
.L_40:
        /*0088*/ 	.byte	0x04, 0x29
        /*008a*/ 	.short	(.L_42 - .L_41)


	//   ....[0]....
.L_41:
        /*008c*/ 	.word	0xffffffff


	//   ....[1]....
        /*0090*/ 	.word	0xffffffff


	//   ....[2]....
        /*0094*/ 	.word	0xffffffff


	//   ....[3]....
        /*0098*/ 	.word	0xffffffff


	//   ....[4]....
        /*009c*/ 	.word	0xffffffff


	//   ....[5]....
        /*00a0*/ 	.word	0xffffffff


	//   ....[6]....
        /*00a4*/ 	.word	0xffffffff


	//   ....[7]....
        /*00a8*/ 	.word	0xffffffff


	//   ....[8]....
        /*00ac*/ 	.word	0xffffffff


	//   ....[9]....
        /*00b0*/ 	.word	0xffffffff


	//   ....[10]....
        /*00b4*/ 	.word	0xffffffff


	//   ....[11]....
        /*00b8*/ 	.word	0xffffffff


	//   ....[12]....
        /*00bc*/ 	.word	0xffffffff


	//   ....[13]....
        /*00c0*/ 	.word	0xffffffff


	//----- nvinfo : EIATTR_COOP_GROUP_INSTR_OFFSETS
	.align		4
.L_42:
        /*00c4*/ 	.byte	0x04, 0x28
        /*00c6*/ 	.short	(.L_44 - .L_43)


	//   ....[0]....
.L_43:
        /*00c8*/ 	.word	0x000000b0


	//   ....[1]....
        /*00cc*/ 	.word	0x00000520


	//   ....[2]....
        /*00d0*/ 	.word	0x00000760


	//   ....[3]....
        /*00d4*/ 	.word	0x000008f0


	//   ....[4]....
        /*00d8*/ 	.word	0x000009e0


	//   ....[5]....
        /*00dc*/ 	.word	0x00000b40


	//   ....[6]....
        /*00e0*/ 	.word	0x00000cd0


	//   ....[7]....
        /*00e4*/ 	.word	0x00000f10


	//   ....[8]....
        /*00e8*/ 	.word	0x000022c0


	//   ....[9]....
        /*00ec*/ 	.word	0x000033b0


	//   ....[10]....
        /*00f0*/ 	.word	0x00003880


	//   ....[11]....
        /*00f4*/ 	.word	0x000038b0


	//   ....[12]....
        /*00f8*/ 	.word	0x000044d0


	//   ....[13]....
        /*00fc*/ 	.word	0x000046e0


	//----- nvinfo : EIATTR_VRC_CTA_INIT_COUNT
	.align		4
.L_44:
        /*0100*/ 	.byte	0x02, 0x4a
        /*0102*/ 	.byte	0x80
	.zero		1


	//----- nvinfo : EIATTR_SYSCALL_OFFSETS
	.align		4
        /*0104*/ 	.byte	0x04, 0x46
        /*0106*/ 	.short	(.L_46 - .L_45)


	//   ....[0]....
.L_45:
        /*0108*/ 	.word	0x00006500


	//   ....[1]....
        /*010c*/ 	.word	0x00006640


	//   ....[2]....
        /*0110*/ 	.word	0x00006e60


	//   ....[3]....
        /*0114*/ 	.word	0x00007c40


	//   ....[4]....
        /*0118*/ 	.word	0x000089d0


	//   ....[5]....
        /*011c*/ 	.word	0x00009780


	//----- nvinfo : EIATTR_MBARRIER_INSTR_OFFSETS
	.align		4
.L_46:
        /*0120*/ 	.byte	0x04, 0x39
        /*0122*/ 	.short	(.L_48 - .L_47)


	//   ....[0]....
.L_47:
        /*0124*/ 	.word	0x00000650
        /*0128*/ 	.word	0x000000ff
        /*012c*/ 	.word	0x00000000
        /*0130*/ 	.short	0x0100
        /*0132*/ 	.byte	0x04
	.zero		1


	//   ....[1]....
        /*0134*/ 	.word	0x00000660
        /*0138*/ 	.word	0x000000ff
        /*013c*/ 	.word	0x00000040
        /*0140*/ 	.short	0x0100
        /*0142*/ 	.byte	0x04
	.zero		1


	//   ....[2]....
        /*0144*/ 	.word	0x00000670
        /*0148*/ 	.word	0x000000ff
        /*014c*/ 	.word	0x00000008
        /*0150*/ 	.short	0x0100
        /*0152*/ 	.byte	0x04
	.zero		1


	//   ....[3]....
        /*0154*/ 	.word	0x00000680
        /*0158*/ 	.word	0x000000ff
        /*015c*/ 	.word	0x00000048
        /*0160*/ 	.short	0x0100
        /*0162*/ 	.byte	0x04
	.zero		1


	//   ....[4]....
        /*0164*/ 	.word	0x00000690
        /*0168*/ 	.word	0x000000ff
        /*016c*/ 	.word	0x00000010
        /*0170*/ 	.short	0x0100
        /*0172*/ 	.byte	0x04
	.zero		1


	//   ....[5]....
        /*0174*/ 	.word	0x000006a0
        /*0178*/ 	.word	0x000000ff
        /*017c*/ 	.word	0x00000050
        /*0180*/ 	.short	0x0100
        /*0182*/ 	.byte	0x04
	.zero		1


	//   ....[6]....
        /*0184*/ 	.word	0x000006b0
        /*0188*/ 	.word	0x000000ff
        /*018c*/ 	.word	0x00000018
        /*0190*/ 	.short	0x0100
        /*0192*/ 	.byte	0x04
	.zero		1


	//   ....[7]....
        /*0194*/ 	.word	0x000006c0
        /*0198*/ 	.word	0x000000ff
        /*019c*/ 	.word	0x00000058
        /*01a0*/ 	.short	0x0100
        /*01a2*/ 	.byte	0x04
	.zero		1


	//   ....[8]....
        /*01a4*/ 	.word	0x000006d0
        /*01a8*/ 	.word	0x000000ff
        /*01ac*/ 	.word	0x00000020
        /*01b0*/ 	.short	0x0100
        /*01b2*/ 	.byte	0x04
	.zero		1


	//   ....[9]....
        /*01b4*/ 	.word	0x000006e0
        /*01b8*/ 	.word	0x000000ff
        /*01bc*/ 	.word	0x00000060
        /*01c0*/ 	.short	0x0100
        /*01c2*/ 	.byte	0x04
	.zero		1


	//   ....[10]....
        /*01c4*/ 	.word	0x000006f0
        /*01c8*/ 	.word	0x000000ff
        /*01cc*/ 	.word	0x00000028
        /*01d0*/ 	.short	0x0100
        /*01d2*/ 	.byte	0x04
	.zero		1


	//   ....[11]....
        /*01d4*/ 	.word	0x00000700
        /*01d8*/ 	.word	0x000000ff
        /*01dc*/ 	.word	0x00000068
        /*01e0*/ 	.short	0x0100
        /*01e2*/ 	.byte	0x04
	.zero		1


	//   ....[12]....
        /*01e4*/ 	.word	0x00000710
        /*01e8*/ 	.word	0x000000ff
        /*01ec*/ 	.word	0x00000030
        /*01f0*/ 	.short	0x0100
        /*01f2*/ 	.byte	0x04
	.zero		1


	//   ....[13]....
        /*01f4*/ 	.word	0x00000720
        /*01f8*/ 	.word	0x000000ff
        /*01fc*/ 	.word	0x00000070
        /*0200*/ 	.short	0x0100
        /*0202*/ 	.byte	0x04
	.zero		1


	//   ....[14]....
        /*0204*/ 	.word	0x00000730
        /*0208*/ 	.word	0x000000ff
        /*020c*/ 	.word	0x00000038
        /*0210*/ 	.short	0x0100
        /*0212*/ 	.byte	0x04
	.zero		1


	//   ....[15]....
        /*0214*/ 	.word	0x00000740
        /*0218*/ 	.word	0x000000ff
        /*021c*/ 	.word	0x00000078
        /*0220*/ 	.short	0x0100
        /*0222*/ 	.byte	0x04
	.zero		1


	//   ....[16]....
        /*0224*/ 	.word	0x00000860
        /*0228*/ 	.word	0x000000ff
        /*022c*/ 	.word	0x00000080
        /*0230*/ 	.short	0x0100
        /*0232*/ 	.byte	0x04
	.zero		1


	//   ....[17]....
        /*0234*/ 	.word	0x00000870
        /*0238*/ 	.word	0x000000ff
        /*023c*/ 	.word	0x000000a0
        /*0240*/ 	.short	0x0100
        /*0242*/ 	.byte	0x04
	.zero		1


	//   ....[18]....
        /*0244*/ 	.word	0x00000880
        /*0248*/ 	.word	0x000000ff
        /*024c*/ 	.word	0x00000088
        /*0250*/ 	.short	0x0100
        /*0252*/ 	.byte	0x04
	.zero		1


	//   ....[19]....
        /*0254*/ 	.word	0x00000890
        /*0258*/ 	.word	0x000000ff
        /*025c*/ 	.word	0x000000a8
        /*0260*/ 	.short	0x0100
        /*0262*/ 	.byte	0x04
	.zero		1


	//   ....[20]....
        /*0264*/ 	.word	0x000008a0
        /*0268*/ 	.word	0x000000ff
        /*026c*/ 	.word	0x00000090
        /*0270*/ 	.short	0x0100
        /*0272*/ 	.byte	0x04
	.zero		1


	//   ....[21]....
        /*0274*/ 	.word	0x000008b0
        /*0278*/ 	.word	0x000000ff
        /*027c*/ 	.word	0x000000b0
        /*0280*/ 	.short	0x0100
        /*0282*/ 	.byte	0x04
	.zero		1


	//   ....[22]....
        /*0284*/ 	.word	0x000008c0
        /*0288*/ 	.word	0x000000ff
        /*028c*/ 	.word	0x00000098
        /*0290*/ 	.short	0x0100
        /*0292*/ 	.byte	0x04
	.zero		1


	//   ....[23]....
        /*0294*/ 	.word	0x000008d0
        /*0298*/ 	.word	0x000000ff
        /*029c*/ 	.word	0x000000b8
        /*02a0*/ 	.short	0x0100
        /*02a2*/ 	.byte	0x04
	.zero		1


	//   ....[24]....
        /*02a4*/ 	.word	0x000009b0
        /*02a8*/ 	.word	0x000000ff
        /*02ac*/ 	.word	0x000000c0
        /*02b0*/ 	.short	0x0100
        /*02b2*/ 	.byte	0x06
	.zero		1


	//   ....[25]....
        /*02b4*/ 	.word	0x000009c0
        /*02b8*/ 	.word	0x000000ff
        /*02bc*/ 	.word	0x000000c8
        /*02c0*/ 	.short	0x0100
        /*02c2*/ 	.byte	0x06
	.zero		1


	//   ....[26]....
        /*02c4*/ 	.word	0x00000af0
        /*02c8*/ 	.word	0x000000ff
        /*02cc*/ 	.word	0x000000d0
        /*02d0*/ 	.short	0x0100
        /*02d2*/ 	.byte	0x06
	.zero		1


	//   ....[27]....
        /*02d4*/ 	.word	0x00000b00
        /*02d8*/ 	.word	0x000000ff
        /*02dc*/ 	.word	0x000000e0
        /*02e0*/ 	.short	0x0100
        /*02e2*/ 	.byte	0x06
	.zero		1


	//   ....[28]....
        /*02e4*/ 	.word	0x00000b10
        /*02e8*/ 	.word	0x000000ff
        /*02ec*/ 	.word	0x000000d8
        /*02f0*/ 	.short	0x0100
        /*02f2*/ 	.byte	0x06
	.zero		1


	//   ....[29]....
        /*02f4*/ 	.word	0x00000b20
        /*02f8*/ 	.word	0x000000ff
        /*02fc*/ 	.word	0x000000e8
        /*0300*/ 	.short	0x0100
        /*0302*/ 	.byte	0x06
	.zero		1


	//   ....[30]....
        /*0304*/ 	.word	0x00000c40
        /*0308*/ 	.word	0x000000ff
        /*030c*/ 	.word	0x000000f0
        /*0310*/ 	.short	0x0100
        /*0312*/ 	.byte	0x04
	.zero		1


	//   ....[31]....
        /*0314*/ 	.word	0x00000c50
        /*0318*/ 	.word	0x000000ff
        /*031c*/ 	.word	0x00000110
        /*0320*/ 	.short	0x0100
        /*0322*/ 	.byte	0x04
	.zero		1


	//   ....[32]....
        /*0324*/ 	.word	0x00000c60
        /*0328*/ 	.word	0x000000ff
        /*032c*/ 	.word	0x000000f8
        /*0330*/ 	.short	0x0100
        /*0332*/ 	.byte	0x04
	.zero		1


	//   ....[33]....
        /*0334*/ 	.word	0x00000c70
        /*0338*/ 	.word	0x000000ff
        /*033c*/ 	.word	0x00000118
        /*0340*/ 	.short	0x0100
        /*0342*/ 	.byte	0x04
	.zero		1


	//   ....[34]....
        /*0344*/ 	.word	0x00000c80
        /*0348*/ 	.word	0x000000ff
        /*034c*/ 	.word	0x00000100
        /*0350*/ 	.short	0x0100
        /*0352*/ 	.byte	0x04
	.zero		1


	//   ....[35]....
        /*0354*/ 	.word	0x00000c90
        /*0358*/ 	.word	0x000000ff
        /*035c*/ 	.word	0x00000120
        /*0360*/ 	.short	0x0100
        /*0362*/ 	.byte	0x04
	.zero		1


	//   ....[36]....
        /*0364*/ 	.word	0x00000ca0
        /*0368*/ 	.word	0x000000ff
        /*036c*/ 	.word	0x00000108
        /*0370*/ 	.short	0x0100
        /*0372*/ 	.byte	0x04
	.zero		1


	//   ....[37]....
        /*0374*/ 	.word	0x00000cb0
        /*0378*/ 	.word	0x000000ff
        /*037c*/ 	.word	0x00000128
        /*0380*/ 	.short	0x0100
        /*0382*/ 	.byte	0x04
	.zero		1


	//   ....[38]....
        /*0384*/ 	.word	0x00000da0
        /*0388*/ 	.word	0x000000ff
        /*038c*/ 	.word	0x00000130
        /*0390*/ 	.short	0x0100
        /*0392*/ 	.byte	0x04
	.zero		1


	//   ....[39]....
        /*0394*/ 	.word	0x00000db0
        /*0398*/ 	.word	0x000000ff
        /*039c*/ 	.word	0x00000140
        /*03a0*/ 	.short	0x0100
        /*03a2*/ 	.byte	0x04
	.zero		1


	//   ....[40]....
        /*03a4*/ 	.word	0x00000dc0
        /*03a8*/ 	.word	0x000000ff
        /*03ac*/ 	.word	0x00000138
        /*03b0*/ 	.short	0x0100
        /*03b2*/ 	.byte	0x04
	.zero		1


	//   ....[41]....
        /*03b4*/ 	.word	0x00000dd0
        /*03b8*/ 	.word	0x000000ff
        /*03bc*/ 	.word	0x00000148
        /*03c0*/ 	.short	0x0100
        /*03c2*/ 	.byte	0x04
	.zero		1


	//   ....[42]....
        /*03c4*/ 	.word	0x00000ed0
        /*03c8*/ 	.word	0x000000ff
        /*03cc*/ 	.word	0x00000150
        /*03d0*/ 	.short	0x0100
        /*03d2*/ 	.byte	0x06
	.zero		1


	//   ....[43]....
        /*03d4*/ 	.word	0x00001b10
        /*03d8*/ 	.word	0x00000000
        /*03dc*/ 	.word	0x00000140
        /*03e0*/ 	.short	0x010a
        /*03e2*/ 	.byte	0xff
	.zero		1


	//   ....[44]....
        /*03e4*/ 	.word	0x00001b30
        /*03e8*/ 	.word	0x00000000
        /*03ec*/ 	.word	0x00000130
        /*03f0*/ 	.short	0x0101
        /*03f2*/ 	.byte	0xff
	.zero		1


	//   ....[45]....
        /*03f4*/ 	.word	0x00001be0
        /*03f8*/ 	.word	0x000000ff
        /*03fc*/ 	.word	0x00000040
        /*0400*/ 	.short	0x010a
        /*0402*/ 	.byte	0x04
	.zero		1


	//   ....[46]....
        /*0404*/ 	.word	0x00001cb0
        /*0408*/ 	.word	0x000000ff
        /*040c*/ 	.word	0x00000040
        /*0410*/ 	.short	0x010a
        /*0412*/ 	.byte	0x21
	.zero		1


	//   ....[47]....
        /*0414*/ 	.word	0x00001e60
        /*0418*/ 	.word	0x000000ff
        /*041c*/ 	.word	0x00000040
        /*0420*/ 	.short	0x010a
        /*0422*/ 	.byte	0x05
	.zero		1


	//   ....[48]....
        /*0424*/ 	.word	0x00001f70
        /*0428*/ 	.word	0x000000ff
        /*042c*/ 	.word	0x000000c8
        /*0430*/ 	.short	0x0101
        /*0432*/ 	.byte	0x0d
	.zero		1


	//   ....[49]....
        /*0434*/ 	.word	0x00001f90
        /*0438*/ 	.word	0x000000ff
        /*043c*/ 	.word	0x00000040
        /*0440*/ 	.short	0x010a
        /*0442*/ 	.byte	0x04
	.zero		1


	//   ....[50]....
        /*0444*/ 	.word	0x00002010
        /*0448*/ 	.word	0x000000ff
        /*044c*/ 	.word	0x00000040
        /*0450*/ 	.short	0x010a
        /*0452*/ 	.byte	0x09
	.zero		1


	//   ....[51]....
        /*0454*/ 	.word	0x000021e0
        /*0458*/ 	.word	0x000000ff
        /*045c*/ 	.word	0x00000040
        /*0460*/ 	.short	0x010a
        /*0462*/ 	.byte	0x05
	.zero		1


	//   ....[52]....
        /*0464*/ 	.word	0x000022f0
        /*0468*/ 	.word	0x00000003
        /*046c*/ 	.word	0x000000d0
        /*0470*/ 	.short	0x010a
        /*0472*/ 	.byte	0xff
	.zero		1


	//   ....[53]....
        /*0474*/ 	.word	0x00002440
        /*0478*/ 	.word	0x00000000
        /*047c*/ 	.word	0x00000000
        /*0480*/ 	.short	0x0101
        /*0482*/ 	.byte	0xff
	.zero		1


	//   ....[54]....
        /*0484*/ 	.word	0x000029f0
        /*0488*/ 	.word	0x000000ff
        /*048c*/ 	.word	0x00000000
        /*0490*/ 	.short	0x010a
        /*0492*/ 	.byte	0x04
	.zero		1


	//   ....[55]....
        /*0494*/ 	.word	0x00002a80
        /*0498*/ 	.word	0x000000ff
        /*049c*/ 	.word	0x00000000
        /*04a0*/ 	.short	0x010a
        /*04a2*/ 	.byte	0x05
	.zero		1


	//   ....[56]....
        /*04a4*/ 	.word	0x00002b10
        /*04a8*/ 	.word	0x000000ff
        /*04ac*/ 	.word	0x00000000
        /*04b0*/ 	.short	0x010a
        /*04b2*/ 	.byte	0x05
	.zero		1


	//   ....[57]....
        /*04b4*/ 	.word	0x00002ba0
        /*04b8*/ 	.word	0x000000ff
        /*04bc*/ 	.word	0x00000000
        /*04c0*/ 	.short	0x010a
        /*04c2*/ 	.byte	0x05
	.zero		1


	//   ....[58]....
        /*04c4*/ 	.word	0x00002c30
        /*04c8*/ 	.word	0x000000ff
        /*04cc*/ 	.word	0x00000000
        /*04d0*/ 	.short	0x010a
        /*04d2*/ 	.byte	0x05
	.zero		1


	//   ....[59]....
        /*04d4*/ 	.word	0x00002cc0
        /*04d8*/ 	.word	0x000000ff
        /*04dc*/ 	.word	0x00000000
        /*04e0*/ 	.short	0x010a
        /*04e2*/ 	.byte	0x05
	.zero		1


	//   ....[60]....
        /*04e4*/ 	.word	0x00002d50
        /*04e8*/ 	.word	0x000000ff
        /*04ec*/ 	.word	0x00000000
        /*04f0*/ 	.short	0x010a
        /*04f2*/ 	.byte	0x05
	.zero		1


	//   ....[61]....
        /*04f4*/ 	.word	0x00002df0
        /*04f8*/ 	.word	0x00000000
        /*04fc*/ 	.word	0x00000000
        /*0500*/ 	.short	0x010a
        /*0502*/ 	.byte	0xff
	.zero		1


	//   ....[62]....
        /*0504*/ 	.word	0x00002f10
        /*0508*/ 	.word	0x00000002
        /*050c*/ 	.word	0x00000130
        /*0510*/ 	.short	0x010a
        /*0512*/ 	.byte	0xff
	.zero		1


	//   ....[63]....
        /*0514*/ 	.word	0x00002f70
        /*0518*/ 	.word	0x00000004
        /*051c*/ 	.word	0x00000000
        /*0520*/ 	.short	0x0101
        /*0522*/ 	.byte	0xff
	.zero		1


	//   ....[64]....
        /*0524*/ 	.word	0x00002f90
        /*0528*/ 	.word	0x000000ff
        /*052c*/ 	.word	0x000000e0
        /*0530*/ 	.short	0x010a
        /*0532*/ 	.byte	0x04
	.zero		1


	//   ....[65]....
        /*0534*/ 	.word	0x000030b0
        /*0538*/ 	.word	0x00000002
        /*053c*/ 	.word	0x000000d0
        /*0540*/ 	.short	0x010a
        /*0542*/ 	.byte	0xff
	.zero		1


	//   ....[66]....
        /*0544*/ 	.word	0x000031c0
        /*0548*/ 	.word	0x00000002
        /*054c*/ 	.word	0x00000000
        /*0550*/ 	.short	0x0101
        /*0552*/ 	.byte	0xff
	.zero		1


	//   ....[67]....
        /*0554*/ 	.word	0x00003250
        /*0558*/ 	.word	0x000000ff
        /*055c*/ 	.word	0x000000e0
        /*0560*/ 	.short	0x0106
        /*0562*/ 	.byte	0x04
	.zero		1


	//   ....[68]....
        /*0564*/ 	.word	0x00003270
        /*0568*/ 	.word	0x000000ff
        /*056c*/ 	.word	0x000000e0
        /*0570*/ 	.short	0x010a
        /*0572*/ 	.byte	0x04
	.zero		1


	//   ....[69]....
        /*0574*/ 	.word	0x00003300
        /*0578*/ 	.word	0x000000ff
        /*057c*/ 	.word	0x000000e0
        /*0580*/ 	.short	0x0106
        /*0582*/ 	.byte	0x07
	.zero		1


	//   ....[70]....
        /*0584*/ 	.word	0x00003340
        /*0588*/ 	.word	0x00000000
        /*058c*/ 	.word	0x000000e0
        /*0590*/ 	.short	0x010a
        /*0592*/ 	.byte	0xff
	.zero		1


	//   ....[71]....
        /*0594*/ 	.word	0x00003580
        /*0598*/ 	.word	0x000000ff
        /*059c*/ 	.word	0x00000008
        /*05a0*/ 	.short	0x010a
        /*05a2*/ 	.byte	0x05
	.zero		1


	//   ....[72]....
        /*05a4*/ 	.word	0x000035a0
        /*05a8*/ 	.word	0x000000ff
        /*05ac*/ 	.word	0x00000008
        /*05b0*/ 	.short	0x010a
        /*05b2*/ 	.byte	0x05
	.zero		1


	//   ....[73]....
        /*05b4*/ 	.word	0x00003730
        /*05b8*/ 	.word	0x000000ff
        /*05bc*/ 	.word	0x00000008
        /*05c0*/ 	.short	0x010a
        /*05c2*/ 	.byte	0x05
	.zero		1


	//   ....[74]....
        /*05c4*/ 	.word	0x00003750
        /*05c8*/ 	.word	0x000000ff
        /*05cc*/ 	.word	0x00000008
        /*05d0*/ 	.short	0x010a
        /*05d2*/ 	.byte	0x05
	.zero		1


	//   ....[75]....
        /*05d4*/ 	.word	0x00003810
        /*05d8*/ 	.word	0x000000ff
        /*05dc*/ 	.word	0x00000000
        /*05e0*/ 	.short	0x0101
        /*05e2*/ 	.byte	0x04
	.zero		1


	//   ....[76]....
        /*05e4*/ 	.word	0x00003b50
        /*05e8*/ 	.word	0x00000000
        /*05ec*/ 	.word	0x000000d0
        /*05f0*/ 	.short	0x010a
        /*05f2*/ 	.byte	0xff
	.zero		1


	//   ....[77]....
        /*05f4*/ 	.word	0x00003c10
        /*05f8*/ 	.word	0x00000000
        /*05fc*/ 	.word	0x00000000
        /*0600*/ 	.short	0x0101
        /*0602*/ 	.byte	0xff
	.zero		1


	//   ....[78]....
        /*0604*/ 	.word	0x00003cd0
        /*0608*/ 	.word	0x000000ff
        /*060c*/ 	.word	0x00000000
        /*0610*/ 	.short	0x010a
        /*0612*/ 	.byte	0x04
	.zero		1


	//   ....[79]....
        /*0614*/ 	.word	0x00003ce0
        /*0618*/ 	.word	0x000000ff
        /*061c*/ 	.word	0x00000110
        /*0620*/ 	.short	0x010a
        /*0622*/ 	.byte	0x1f
	.zero		1


	//   ....[80]....
        /*0624*/ 	.word	0x00003d90
        /*0628*/ 	.word	0x000000ff
        /*062c*/ 	.word	0x00000000
        /*0630*/ 	.short	0x010a
        /*0632*/ 	.byte	0x05
	.zero		1


	//   ....[81]....
        /*0634*/ 	.word	0x00003ec0
        /*0638*/ 	.word	0x000000ff
        /*063c*/ 	.word	0x00000000
        /*0640*/ 	.short	0x010a
        /*0642*/ 	.byte	0x04
	.zero		1


	//   ....[82]....
        /*0644*/ 	.word	0x000041c0
        /*0648*/ 	.word	0x000000ff
        /*064c*/ 	.word	0x00000000
        /*0650*/ 	.short	0x010a
        /*0652*/ 	.byte	0x04
	.zero		1


	//   ....[83]....
        /*0654*/ 	.word	0x00004250
        /*0658*/ 	.word	0x000000ff
        /*065c*/ 	.word	0x00000000
        /*0660*/ 	.short	0x010a
        /*0662*/ 	.byte	0x05
	.zero		1


	//   ....[84]....
        /*0664*/ 	.word	0x000042e0
        /*0668*/ 	.word	0x000000ff
        /*066c*/ 	.word	0x00000000
        /*0670*/ 	.short	0x010a
        /*0672*/ 	.byte	0x05
	.zero		1


	//   ....[85]....
        /*0674*/ 	.word	0x00004380
        /*0678*/ 	.word	0x00000000
        /*067c*/ 	.word	0x00000000
        /*0680*/ 	.short	0x010a
        /*0682*/ 	.byte	0xff
	.zero		1


	//   ....[86]....
        /*0684*/ 	.word	0x000043c0
        /*0688*/ 	.word	0x00000000
        /*068c*/ 	.word	0x00000000
        /*0690*/ 	.short	0x010a
        /*0692*/ 	.byte	0xff
	.zero		1


	//   ....[87]....
        /*0694*/ 	.word	0x00004430
        /*0698*/ 	.word	0x000000ff
        /*069c*/ 	.word	0x00000000
        /*06a0*/ 	.short	0x0101
        /*06a2*/ 	.byte	0x04
	.zero		1


	//   ....[88]....
        /*06a4*/ 	.word	0x00004470
        /*06a8*/ 	.word	0x000000ff
        /*06ac*/ 	.word	0x00000150
        /*06b0*/ 	.short	0x010a
        /*06b2*/ 	.byte	0x1a
	.zero		1


	//   ....[89]....
        /*06b4*/ 	.word	0x000044c0
        /*06b8*/ 	.word	0x000000ff
        /*06bc*/ 	.word	0x00000000
        /*06c0*/ 	.short	0x0101
        /*06c2*/ 	.byte	0x04
	.zero		1


	//   ....[90]....
        /*06c4*/ 	.word	0x000049d0
        /*06c8*/ 	.word	0x00000008
        /*06cc*/ 	.word	0x000000d0
        /*06d0*/ 	.short	0x010a
        /*06d2*/ 	.byte	0xff
	.zero		1


	//   ....[91]....
        /*06d4*/ 	.word	0x00004b40
        /*06d8*/ 	.word	0x00000000
        /*06dc*/ 	.word	0x00000000
        /*06e0*/ 	.short	0x0101
        /*06e2*/ 	.byte	0xff
	.zero		1


	//   ....[92]....
        /*06e4*/ 	.word	0x00005020
        /*06e8*/ 	.word	0x000000ff
        /*06ec*/ 	.word	0x000000c8
        /*06f0*/ 	.short	0x010a
        /*06f2*/ 	.byte	0x15
	.zero		1


	//   ....[93]....
        /*06f4*/ 	.word	0x000051b0
        /*06f8*/ 	.word	0x000000ff
        /*06fc*/ 	.word	0x000000a0
        /*0700*/ 	.short	0x010a
        /*0702*/ 	.byte	0x15
	.zero		1


	//   ....[94]....
        /*0704*/ 	.word	0x00005380
        /*0708*/ 	.word	0x000000ff
        /*070c*/ 	.word	0x00000080
        /*0710*/ 	.short	0x010b
        /*0712*/ 	.byte	0x15
	.zero		1


	//   ....[95]....
        /*0714*/ 	.word	0x00005390
        /*0718*/ 	.word	0x000000ff
        /*071c*/ 	.word	0x00000000
        /*0720*/ 	.short	0x0101
        /*0722*/ 	.byte	0x34
	.zero		1


	//   ....[96]....
        /*0724*/ 	.word	0x000053a0
        /*0728*/ 	.word	0x000000ff
        /*072c*/ 	.word	0x000000a8
        /*0730*/ 	.short	0x010a
        /*0732*/ 	.byte	0x15
	.zero		1


	//   ....[97]....
        /*0734*/ 	.word	0x00005550
        /*0738*/ 	.word	0x000000ff
        /*073c*/ 	.word	0x00000088
        /*0740*/ 	.short	0x010b
        /*0742*/ 	.byte	0x15
	.zero		1


	//   ....[98]....
        /*0744*/ 	.word	0x00005560
        /*0748*/ 	.word	0x000000ff
        /*074c*/ 	.word	0x00000000
        /*0750*/ 	.short	0x0101
        /*0752*/ 	.byte	0x2f
	.zero		1


	//   ....[99]....
        /*0754*/ 	.word	0x00005570
        /*0758*/ 	.word	0x000000ff
        /*075c*/ 	.word	0x000000b0
        /*0760*/ 	.short	0x010a
        /*0762*/ 	.byte	0x15
	.zero		1


	//   ....[100]....
        /*0764*/ 	.word	0x00005740
        /*0768*/ 	.word	0x000000ff
        /*076c*/ 	.word	0x00000090
        /*0770*/ 	.short	0x010b
        /*0772*/ 	.byte	0x15
	.zero		1


	//   ....[101]....
        /*0774*/ 	.word	0x00005750
        /*0778*/ 	.word	0x000000ff
        /*077c*/ 	.word	0x00000000
        /*0780*/ 	.short	0x0101
        /*0782*/ 	.byte	0x2e
	.zero		1


	//   ....[102]....
        /*0784*/ 	.word	0x00005760
        /*0788*/ 	.word	0x000000ff
        /*078c*/ 	.word	0x000000b8
        /*0790*/ 	.short	0x010a
        /*0792*/ 	.byte	0x15
	.zero		1


	//   ....[103]....
        /*0794*/ 	.word	0x000059b0
        /*0798*/ 	.word	0x000000ff
        /*079c*/ 	.word	0x00000098
        /*07a0*/ 	.short	0x010b
        /*07a2*/ 	.byte	0x15
	.zero		1


	//   ....[104]....
        /*07a4*/ 	.word	0x000059c0
        /*07a8*/ 	.word	0x000000ff
        /*07ac*/ 	.word	0x00000000
        /*07b0*/ 	.short	0x0101
        /*07b2*/ 	.byte	0x27
	.zero		1


	//   ....[105]....
        /*07b4*/ 	.word	0x000059f0
        /*07b8*/ 	.word	0x000000ff
        /*07bc*/ 	.word	0x000000a0
        /*07c0*/ 	.short	0x010a
        /*07c2*/ 	.byte	0x15
	.zero		1


	//   ....[106]....
        /*07c4*/ 	.word	0x00005a10
        /*07c8*/ 	.word	0x000000ff
        /*07cc*/ 	.word	0x000000a8
        /*07d0*/ 	.short	0x010a
        /*07d2*/ 	.byte	0x15
	.zero		1


	//   ....[107]....
        /*07d4*/ 	.word	0x00005a30
        /*07d8*/ 	.word	0x000000ff
        /*07dc*/ 	.word	0x000000b0
        /*07e0*/ 	.short	0x010a
        /*07e2*/ 	.byte	0x15
	.zero		1


	//   ....[108]....
        /*07e4*/ 	.word	0x00005a70
        /*07e8*/ 	.word	0x00000000
        /*07ec*/ 	.word	0x000000b8
        /*07f0*/ 	.short	0x010a
        /*07f2*/ 	.byte	0xff
	.zero		1


	//   ....[109]....
        /*07f4*/ 	.word	0x00005d90
        /*07f8*/ 	.word	0x00000003
        /*07fc*/ 	.word	0x000000d0
        /*0800*/ 	.short	0x010a
        /*0802*/ 	.byte	0xff
	.zero		1


	//   ....[110]....
        /*0804*/ 	.word	0x00005f10
        /*0808*/ 	.word	0x00000000
        /*080c*/ 	.word	0x00000000
        /*0810*/ 	.short	0x0101
        /*0812*/ 	.byte	0xff
	.zero		1


	//   ....[111]....
        /*0814*/ 	.word	0x00006a30
        /*0818*/ 	.word	0x00000005
        /*081c*/ 	.word	0x00000080
        /*0820*/ 	.short	0x010a
        /*0822*/ 	.byte	0xff
	.zero		1


	//   ....[112]....
        /*0824*/ 	.word	0x00006a70
        /*0828*/ 	.word	0x0000005a
        /*082c*/ 	.word	0x000000f0
        /*0830*/ 	.short	0x010a
        /*0832*/ 	.byte	0xff
	.zero		1


	//   ....[113]....
        /*0834*/ 	.word	0x00006bb0
        /*0838*/ 	.word	0x00000005
        /*083c*/ 	.word	0x00000080
        /*0840*/ 	.short	0x010a
        /*0842*/ 	.byte	0xff
	.zero		1


	//   ....[114]....
        /*0844*/ 	.word	0x00006ce0
        /*0848*/ 	.word	0x00000000
        /*084c*/ 	.word	0x00000000
        /*0850*/ 	.short	0x0101
        /*0852*/ 	.byte	0xff
	.zero		1


	//   ....[115]....
        /*0854*/ 	.word	0x00006d40
        /*0858*/ 	.word	0x0000005a
        /*085c*/ 	.word	0x000000f0
        /*0860*/ 	.short	0x010a
        /*0862*/ 	.byte	0xff
	.zero		1


	//   ....[116]....
        /*0864*/ 	.word	0x000078e0
        /*0868*/ 	.word	0x00000067
        /*086c*/ 	.word	0x00000080
        /*0870*/ 	.short	0x010a
        /*0872*/ 	.byte	0xff
	.zero		1


	//   ....[117]....
        /*0874*/ 	.word	0x000079b0
        /*0878*/ 	.word	0x00000067
        /*087c*/ 	.word	0x00000080
        /*0880*/ 	.short	0x010a
        /*0882*/ 	.byte	0xff
	.zero		1


	//   ....[118]....
        /*0884*/ 	.word	0x00007ae0
        /*0888*/ 	.word	0x00000000
        /*088c*/ 	.word	0x00000000
        /*0890*/ 	.short	0x0101
        /*0892*/ 	.byte	0xff
	.zero		1


	//   ....[119]....
        /*0894*/ 	.word	0x00008670
        /*0898*/ 	.word	0x00000067
        /*089c*/ 	.word	0x00000080
        /*08a0*/ 	.short	0x010a
        /*08a2*/ 	.byte	0xff
	.zero		1


	//   ....[120]....
        /*08a4*/ 	.word	0x00008740
        /*08a8*/ 	.word	0x00000067
        /*08ac*/ 	.word	0x00000080
        /*08b0*/ 	.short	0x010a
        /*08b2*/ 	.byte	0xff
	.zero		1


	//   ....[121]....
        /*08b4*/ 	.word	0x00008870
        /*08b8*/ 	.word	0x00000000
        /*08bc*/ 	.word	0x00000000
        /*08c0*/ 	.short	0x0101
        /*08c2*/ 	.byte	0xff
	.zero		1


	//   ....[122]....
        /*08c4*/ 	.word	0x00009420
        /*08c8*/ 	.word	0x00000066
        /*08cc*/ 	.word	0x00000080
        /*08d0*/ 	.short	0x010a
        /*08d2*/ 	.byte	0xff
	.zero		1


	//   ....[123]....
        /*08d4*/ 	.word	0x000094f0
        /*08d8*/ 	.word	0x00000066
        /*08dc*/ 	.word	0x00000080
        /*08e0*/ 	.short	0x010a
        /*08e2*/ 	.byte	0xff
	.zero		1


	//   ....[124]....
        /*08e4*/ 	.word	0x00009620
        /*08e8*/ 	.word	0x00000000
        /*08ec*/ 	.word	0x00000000
        /*08f0*/ 	.short	0x0101
        /*08f2*/ 	.byte	0xff
	.zero		1


	//   ....[125]....
        /*08f4*/ 	.word	0x00009900
        /*08f8*/ 	.word	0x0000005a
        /*08fc*/ 	.word	0x00000000
        /*0900*/ 	.short	0x0101
        /*0902*/ 	.byte	0xff
	.zero		1


	//   ....[126]....
        /*0904*/ 	.word	0x0000a2c0
        /*0908*/ 	.word	0x00000000
        /*090c*/ 	.word	0x00000140
        /*0910*/ 	.short	0x010a
        /*0912*/ 	.byte	0xff
	.zero		1


	//   ....[127]....
        /*0914*/ 	.word	0x0000a320
        /*0918*/ 	.word	0x00000000
        /*091c*/ 	.word	0x00000040
        /*0920*/ 	.short	0x010a
        /*0922*/ 	.byte	0xff
	.zero		1


	//   ....[128]....
        /*0924*/ 	.word	0x0000a380
        /*0928*/ 	.word	0x00000000
        /*092c*/ 	.word	0x00000040
        /*0930*/ 	.short	0x010a
        /*0932*/ 	.byte	0xff
	.zero		1


	//   ....[129]....
        /*0934*/ 	.word	0x0000a3d0
        /*0938*/ 	.word	0x00000003
        /*093c*/ 	.word	0x000000d0
        /*0940*/ 	.short	0x010a
        /*0942*/ 	.byte	0xff
	.zero		1


	//   ....[130]....
        /*0944*/ 	.word	0x0000a430
        /*0948*/ 	.word	0x00000000
        /*094c*/ 	.word	0x00000000
        /*0950*/ 	.short	0x010a
        /*0952*/ 	.byte	0xff
	.zero		1


	//   ....[131]....
        /*0954*/ 	.word	0x0000a490
        /*0958*/ 	.word	0x00000000
        /*095c*/ 	.word	0x00000000
        /*0960*/ 	.short	0x010a
        /*0962*/ 	.byte	0xff
	.zero		1


	//   ....[132]....
        /*0964*/ 	.word	0x0000a4f0
        /*0968*/ 	.word	0x00000000
        /*096c*/ 	.word	0x00000000
        /*0970*/ 	.short	0x010a
        /*0972*/ 	.byte	0xff
	.zero		1


	//   ....[133]....
        /*0974*/ 	.word	0x0000a550
        /*0978*/ 	.word	0x00000000
        /*097c*/ 	.word	0x00000000
        /*0980*/ 	.short	0x010a
        /*0982*/ 	.byte	0xff
	.zero		1


	//   ....[134]....
        /*0984*/ 	.word	0x0000a5b0
        /*0988*/ 	.word	0x00000000
        /*098c*/ 	.word	0x00000000
        /*0990*/ 	.short	0x010a
        /*0992*/ 	.byte	0xff
	.zero		1


	//   ....[135]....
        /*0994*/ 	.word	0x0000a610
        /*0998*/ 	.word	0x00000000
        /*099c*/ 	.word	0x00000000
        /*09a0*/ 	.short	0x010a
        /*09a2*/ 	.byte	0xff
	.zero		1


	//   ....[136]....
        /*09a4*/ 	.word	0x0000a670
        /*09a8*/ 	.word	0x00000000
        /*09ac*/ 	.word	0x00000000
        /*09b0*/ 	.short	0x010a
        /*09b2*/ 	.byte	0xff
	.zero		1


	//   ....[137]....
        /*09b4*/ 	.word	0x0000a6c0
        /*09b8*/ 	.word	0x00000002
        /*09bc*/ 	.word	0x00000130
        /*09c0*/ 	.short	0x010a
        /*09c2*/ 	.byte	0xff
	.zero		1


	//   ....[138]....
        /*09c4*/ 	.word	0x0000a720
        /*09c8*/ 	.word	0x00000002
        /*09cc*/ 	.word	0x000000e0
        /*09d0*/ 	.short	0x010a
        /*09d2*/ 	.byte	0xff
	.zero		1


	//   ....[139]....
        /*09d4*/ 	.word	0x0000a770
        /*09d8*/ 	.word	0x00000002
        /*09dc*/ 	.word	0x000000d0
        /*09e0*/ 	.short	0x010a
        /*09e2*/ 	.byte	0xff
	.zero		1


	//   ....[140]....
        /*09e4*/ 	.word	0x0000a7d0
        /*09e8*/ 	.word	0x00000000
        /*09ec*/ 	.word	0x000000e0
        /*09f0*/ 	.short	0x010a
        /*09f2*/ 	.byte	0xff
	.zero		1


	//   ....[141]....
        /*09f4*/ 	.word	0x0000a830
        /*09f8*/ 	.word	0x00000000
        /*09fc*/ 	.word	0x00000008
        /*0a00*/ 	.short	0x010a
        /*0a02*/ 	.byte	0xff
	.zero		1


	//   ....[142]....
        /*0a04*/ 	.word	0x0000a910
        /*0a08*/ 	.word	0x00000000
        /*0a0c*/ 	.word	0x00000008
        /*0a10*/ 	.short	0x010a
        /*0a12*/ 	.byte	0xff
	.zero		1


	//   ....[143]....
        /*0a14*/ 	.word	0x0000a960
        /*0a18*/ 	.word	0x00000000
        /*0a1c*/ 	.word	0x000000d0
        /*0a20*/ 	.short	0x010a
        /*0a22*/ 	.byte	0xff
	.zero		1


	//   ....[144]....
        /*0a24*/ 	.word	0x0000a9c0
        /*0a28*/ 	.word	0x00000000
        /*0a2c*/ 	.word	0x00000110
        /*0a30*/ 	.short	0x010a
        /*0a32*/ 	.byte	0xff
	.zero		1


	//   ....[145]....
        /*0a34*/ 	.word	0x0000aa20
        /*0a38*/ 	.word	0x00000000
        /*0a3c*/ 	.word	0x00000000
        /*0a40*/ 	.short	0x010a
        /*0a42*/ 	.byte	0xff
	.zero		1


	//   ....[146]....
        /*0a44*/ 	.word	0x0000aa80
        /*0a48*/ 	.word	0x00000000
        /*0a4c*/ 	.word	0x00000000
        /*0a50*/ 	.short	0x010a
        /*0a52*/ 	.byte	0xff
	.zero		1


	//   ....[147]....
        /*0a54*/ 	.word	0x0000aae0
        /*0a58*/ 	.word	0x00000000
        /*0a5c*/ 	.word	0x00000000
        /*0a60*/ 	.short	0x010a
        /*0a62*/ 	.byte	0xff
	.zero		1


	//   ....[148]....
        /*0a64*/ 	.word	0x0000ab40
        /*0a68*/ 	.word	0x00000000
        /*0a6c*/ 	.word	0x00000000
        /*0a70*/ 	.short	0x010a
        /*0a72*/ 	.byte	0xff
	.zero		1


	//   ....[149]....
        /*0a74*/ 	.word	0x0000aba0
        /*0a78*/ 	.word	0x00000000
        /*0a7c*/ 	.word	0x00000150
        /*0a80*/ 	.short	0x010a
        /*0a82*/ 	.byte	0xff
	.zero		1


	//   ....[150]....
        /*0a84*/ 	.word	0x0000abf0
        /*0a88*/ 	.word	0x00000008
        /*0a8c*/ 	.word	0x000000d0
        /*0a90*/ 	.short	0x010a
        /*0a92*/ 	.byte	0xff
	.zero		1


	//   ....[151]....
        /*0a94*/ 	.word	0x0000ac50
        /*0a98*/ 	.word	0x00000000
        /*0a9c*/ 	.word	0x000000c8
        /*0aa0*/ 	.short	0x010a
        /*0aa2*/ 	.byte	0xff
	.zero		1


	//   ....[152]....
        /*0aa4*/ 	.word	0x0000acb0
        /*0aa8*/ 	.word	0x00000005
        /*0aac*/ 	.word	0x000000a0
        /*0ab0*/ 	.short	0x010a
        /*0ab2*/ 	.byte	0xff
	.zero		1


	//   ....[153]....
        /*0ab4*/ 	.word	0x0000ad10
        /*0ab8*/ 	.word	0x00000005
        /*0abc*/ 	.word	0x000000a8
        /*0ac0*/ 	.short	0x010a
        /*0ac2*/ 	.byte	0xff
	.zero		1


	//   ....[154]....
        /*0ac4*/ 	.word	0x0000ad70
        /*0ac8*/ 	.word	0x00000005
        /*0acc*/ 	.word	0x000000b0
        /*0ad0*/ 	.short	0x010a
        /*0ad2*/ 	.byte	0xff
	.zero		1


	//   ....[155]....
        /*0ad4*/ 	.word	0x0000add0
        /*0ad8*/ 	.word	0x00000005
        /*0adc*/ 	.word	0x000000b8
        /*0ae0*/ 	.short	0x010a
        /*0ae2*/ 	.byte	0xff
	.zero		1


	//   ....[156]....
        /*0ae4*/ 	.word	0x0000ae30
        /*0ae8*/ 	.word	0x00000000
        /*0aec*/ 	.word	0x000000a0
        /*0af0*/ 	.short	0x010a
        /*0af2*/ 	.byte	0xff
	.zero		1


	//   ....[157]....
        /*0af4*/ 	.word	0x0000ae90
        /*0af8*/ 	.word	0x00000000
        /*0afc*/ 	.word	0x000000a8
        /*0b00*/ 	.short	0x010a
        /*0b02*/ 	.byte	0xff
	.zero		1


	//   ....[158]....
        /*0b04*/ 	.word	0x0000aef0
        /*0b08*/ 	.word	0x00000000
        /*0b0c*/ 	.word	0x000000b0
        /*0b10*/ 	.short	0x010a
        /*0b12*/ 	.byte	0xff
	.zero		1


	//   ....[159]....
        /*0b14*/ 	.word	0x0000af40
        /*0b18*/ 	.word	0x00000003
        /*0b1c*/ 	.word	0x000000d0
        /*0b20*/ 	.short	0x010a
        /*0b22*/ 	.byte	0xff
	.zero		1


	//   ....[160]....
        /*0b24*/ 	.word	0x0000af90
        /*0b28*/ 	.word	0x00000005
        /*0b2c*/ 	.word	0x00000080
        /*0b30*/ 	.short	0x010a
        /*0b32*/ 	.byte	0xff
	.zero		1


	//   ....[161]....
        /*0b34*/ 	.word	0x0000afe0
        /*0b38*/ 	.word	0x0000005a
        /*0b3c*/ 	.word	0x000000f0
        /*0b40*/ 	.short	0x010a
        /*0b42*/ 	.byte	0xff
	.zero		1


	//   ....[162]....
        /*0b44*/ 	.word	0x0000b030
        /*0b48*/ 	.word	0x00000067
        /*0b4c*/ 	.word	0x00000080
        /*0b50*/ 	.short	0x010a
        /*0b52*/ 	.byte	0xff
	.zero		1


	//   ....[163]....
        /*0b54*/ 	.word	0x0000b080
        /*0b58*/ 	.word	0x00000067
        /*0b5c*/ 	.word	0x00000080
        /*0b60*/ 	.short	0x010a
        /*0b62*/ 	.byte	0xff
	.zero		1


	//   ....[164]....
        /*0b64*/ 	.word	0x0000b0d0
        /*0b68*/ 	.word	0x00000066
        /*0b6c*/ 	.word	0x00000080
        /*0b70*/ 	.short	0x010a
        /*0b72*/ 	.byte	0xff
	.zero		1


	//----- nvinfo : EIATTR_NUM_MBARRIERS
	.align		4
.L_48:
        /*0b74*/ 	.byte	0x03, 0x38
        /*0b76*/ 	.short	0x002b


	//----- nvinfo : EIATTR_EXIT_INSTR_OFFSETS
	.align		4
        /*0b78*/ 	.byte	0x04, 0x1c
        /*0b7a*/ 	.short	(.L_50 - .L_49)


	//   ....[0]....
.L_49:
        /*0b7c*/ 	.word	0x00002e20


	//   ....[1]....
        /*0b80*/ 	.word	0x00003310


	//   ....[2]....
        /*0b84*/ 	.word	0x00003370


	//   ....[3]....
        /*0b88*/ 	.word	0x000046f0


	//   ....[4]....
        /*0b8c*/ 	.word	0x00005aa0


	//   ....[5]....
        /*0b90*/ 	.word	0x00005ae0


	//   ....[6]....
        /*0b94*/ 	.word	0x0000a2b0


	//----- nvinfo : EIATTR_MAX_THREADS
	.align		4
.L_50:
        /*0b98*/ 	.byte	0x04, 0x05
        /*0b9a*/ 	.short	(.L_52 - .L_51)
.L_51:
        /*0b9c*/ 	.word	0x00000100
        /*0ba0*/ 	.word	0x00000001
        /*0ba4*/ 	.word	0x00000001


	//----- nvinfo : EIATTR_CRS_STACK_SIZE
	.align		4
.L_52:
        /*0ba8*/ 	.byte	0x04, 0x1e
        /*0baa*/ 	.short	(.L_54 - .L_53)
.L_53:
        /*0bac*/ 	.word	0x00000000


	//----- nvinfo : EIATTR_CBANK_PARAM_SIZE
	.align		4
.L_54:
        /*0bb0*/ 	.byte	0x03, 0x19
        /*0bb2*/ 	.short	0x0800


	//----- nvinfo : EIATTR_PARAM_CBANK
	.align		4
        /*0bb4*/ 	.byte	0x04, 0x0a
        /*0bb6*/ 	.short	(.L_56 - .L_55)
	.align		4
.L_55:
        /*0bb8*/ 	.word	index@(.nv.constant0._ZN7cutlass13device_kernelINS_4gemm6kernel13GemmUniversalIN4cute5tupleIJiiiiEEENS1_10collective13CollectiveMmaINS1_35MainloopSm100TmaUmmaWarpSpecializedILi8ELi2ELi4ENS5_IJNS4_1CILi8EEENSA_ILi1EEESC_EEEEENS5_IJNSA_ILi128EEENSA_ILi256EEESF_EEENS_12float_e5m2_tENS5_IJlSC_lEEESI_SJ_NS4_8TiledMMAINS4_8MMA_AtomIJNS4_10MMA_TraitsINS4_25SM100_MMA_F8F6F4_2x1SM_SSEJSI_SI_fSF_SG_NS4_17integral_constantINS4_4UMMA5MajorELSQ_0EEESR_NSO_INSP_7ScaleInELSS_0EEEST_EEEEEENS4_6LayoutINS5_IJSC_SC_SC_EEENS5_IJNSA_ILi0EEESY_SY_EEEEENS5_IJNS4_10UnderscoreES11_S11_EEEEENS4_18SM100_TMA_2SM_LOADENS4_14ComposedLayoutINS4_7SwizzleILi3ELi4ELi3EEENS4_18smem_ptr_flag_bitsILi8EEENSW_INS5_IJSB_SF_EEENS5_IJSF_SC_EEEEEEEvNS4_8identityENS4_28SM100_TMA_2SM_LOAD_MULTICASTES1D_vS1E_EENS_8epilogue10collective18CollectiveEpilogueINS1H_23Sm100TmaWarpSpecializedILi4ELi2ELi32ELb0ELb0EEEJNS5_IJNSA_ILi64EEESG_SF_EEENS5_IJNSW_IS1M_SC_EENSW_INS5_IJNSA_ILi32EEENSA_ILi2EEEEEENS5_IJSC_SF_EEEEEEEESI_SJ_SI_SJ_NS1H_6fusion15FusionCallbacksIS1L_NS1V_17LinearCombinationISI_fSI_fLNS_15FloatRoundStyleE2EEES1N_S1U_JEEENS4_5SM1004TMEM4LOAD26SM100_TMEM_LOAD_32dp32b32xENS4_13SM90_TMA_LOADENS15_INS16_ILi1ELi4ELi3EEES19_NSW_INS5_IJSB_S1P_EEENS5_IJS1P_SC_EEEEEEENS4_39AutoVectorizingCopyWithAssumedAlignmentILi128EEENS4_14SM90_TMA_STOREES2A_S2C_S2C_EEEvvEEEEvNT_6ParamsE)
        /*0bbc*/ 	.short	0x0380
        /*0bbe*/ 	.short	0x0800


	//----- nvinfo : EIATTR_SW_WAR
	.align		4
.L_56:
        /*0bc0*/ 	.byte	0x04, 0x36
        /*0bc2*/ 	.short	(.L_58 - .L_57)
.L_57:
        /*0bc4*/ 	.word	0x00000008
.L_58:


//--------------------- .nv.callgraph             --------------------------
	.section	.nv.callgraph,"",@"SHT_CUDA_CALLGRAPH"
	.align	4
	.sectionentsize	8
	.align		4
        /*0000*/ 	.word	0x00000000
	.align		4
        /*0004*/ 	.word	0xffffffff
	.align		4
        /*0008*/ 	.word	index@(_ZN7cutlass13device_kernelINS_4gemm6kernel13GemmUniversalIN4cute5tupleIJiiiiEEENS1_10collective13CollectiveMmaINS1_35MainloopSm100TmaUmmaWarpSpecializedILi8ELi2ELi4ENS5_IJNS4_1CILi8EEENSA_ILi1EEESC_EEEEENS5_IJNSA_ILi128EEENSA_ILi256EEESF_EEENS_12float_e5m2_tENS5_IJlSC_lEEESI_SJ_NS4_8TiledMMAINS4_8MMA_AtomIJNS4_10MMA_TraitsINS4_25SM100_MMA_F8F6F4_2x1SM_SSEJSI_SI_fSF_SG_NS4_17integral_constantINS4_4UMMA5MajorELSQ_0EEESR_NSO_INSP_7ScaleInELSS_0EEEST_EEEEEENS4_6LayoutINS5_IJSC_SC_SC_EEENS5_IJNSA_ILi0EEESY_SY_EEEEENS5_IJNS4_10UnderscoreES11_S11_EEEEENS4_18SM100_TMA_2SM_LOADENS4_14ComposedLayoutINS4_7SwizzleILi3ELi4ELi3EEENS4_18smem_ptr_flag_bitsILi8EEENSW_INS5_IJSB_SF_EEENS5_IJSF_SC_EEEEEEEvNS4_8identityENS4_28SM100_TMA_2SM_LOAD_MULTICASTES1D_vS1E_EENS_8epilogue10collective18CollectiveEpilogueINS1H_23Sm100TmaWarpSpecializedILi4ELi2ELi32ELb0ELb0EEEJNS5_IJNSA_ILi64EEESG_SF_EEENS5_IJNSW_IS1M_SC_EENSW_INS5_IJNSA_ILi32EEENSA_ILi2EEEEEENS5_IJSC_SF_EEEEEEEESI_SJ_SI_SJ_NS1H_6fusion15FusionCallbacksIS1L_NS1V_17LinearCombinationISI_fSI_fLNS_15FloatRoundStyleE2EEES1N_S1U_JEEENS4_5SM1004TMEM4LOAD26SM100_TMEM_LOAD_32dp32b32xENS4_13SM90_TMA_LOADENS15_INS16_ILi1ELi4ELi3EEES19_NSW_INS5_IJSB_S1P_EEENS5_IJS1P_SC_EEEEEEENS4_39AutoVectorizingCopyWithAssumedAlignmentILi128EEENS4_14SM90_TMA_STOREES2A_S2C_S2C_EEEvvEEEEvNT_6ParamsE)
	.align		4
        /*000c*/ 	.word	index@(__assertfail)
	.align		4
        /*0010*/ 	.word	0x00000000
	.align		4
        /*0014*/ 	.word	0xfffffffe
	.align		4
        /*0018*/ 	.word	0x00000000
	.align		4
        /*001c*/ 	.word	0xfffffffd
	.align		4
        /*0020*/ 	.word	0x00000000
	.align		4
        /*0024*/ 	.word	0xfffffffc


//--------------------- .nv.constant4             --------------------------
	.section	.nv.constant4,"a",@progbits
	.align	8
	.align		8
.nv.constant4:
        /*0000*/ 	.dword	__assertfail
	.align		8
        /*0008*/ 	.dword	__unnamed_1
	.align		8
        /*0010*/ 	.dword	__unnamed_2
	.align		8
        /*0018*/ 	.dword	__unnamed_3
	.align		8
        /*0020*/ 	.dword	_ZN40_INTERNAL_ec47ca8d_4_k_cu_9d7132d6_238804cuda3std3__45__cpo5beginE
	.align		8
        /*0028*/ 	.dword	_ZN40_INTERNAL_ec47ca8d_4_k_cu_9d7132d6_238804cuda3std3__45__cpo3endE
	.align		8
        /*0030*/ 	.dword	_ZN40_INTERNAL_ec47ca8d_4_k_cu_9d7132d6_238804cuda3std3__45__cpo6cbeginE
	.align		8
        /*0038*/ 	.dword	_ZN40_INTERNAL_ec47ca8d_4_k_cu_9d7132d6_238804cuda3std3__45__cpo4cendE
	.align		8
        /*0040*/ 	.dword	_ZN40_INTERNAL_ec47ca8d_4_k_cu_9d7132d6_238804cuda3std3__442_GLOBAL__N__ec47ca8d_4_k_cu_9d7132d6_238806ignoreE
	.align		8
        /*0048*/ 	.dword	_ZN40_INTERNAL_ec47ca8d_4_k_cu_9d7132d6_238804cuda3std3__419piecewise_constructE
	.align		8
        /*0050*/ 	.dword	_ZN40_INTERNAL_ec47ca8d_4_k_cu_9d7132d6_238804cuda3std3__48in_placeE
	.align		8
        /*0058*/ 	.dword	_ZN40_INTERNAL_ec47ca8d_4_k_cu_9d7132d6_238804cuda3std6ranges3__45__cpo4swapE
	.align		8
        /*0060*/ 	.dword	_ZN40_INTERNAL_ec47ca8d_4_k_cu_9d7132d6_238804cuda3std6ranges3__45__cpo9iter_moveE
	.align		8
        /*0068*/ 	.dword	_ZN40_INTERNAL_ec47ca8d_4_k_cu_9d7132d6_238804cute7productE
	.align		8
        /*0070*/ 	.dword	_ZN40_INTERNAL_ec47ca8d_4_k_cu_9d7132d6_238804cute1_E
	.align		8
        /*0078*/ 	.dword	$str$25
	.align		8
        /*0080*/ 	.dword	$str$26
	.align		8
        /*0088*/ 	.dword	$str$27
	.align		8
        /*0090*/ 	.dword	$str$28


//--------------------- .text._ZN7cutlass13device_kernelINS_4gemm6kernel13GemmUniversalIN4cute5tupleIJiiiiEEENS1_10collective13CollectiveMmaINS1_35MainloopSm100TmaUmmaWarpSpecializedILi8ELi2ELi4ENS5_IJNS4_1CILi8EEENSA_ILi1EEESC_EEEEENS5_IJNSA_ILi128EEENSA_ILi256EEESF_EEENS_12float_e5m2_tENS5_IJlSC_lEEESI_SJ_NS4_8TiledMMAINS4_8MMA_AtomIJNS4_10MMA_TraitsINS4_25SM100_MMA_F8F6F4_2x1SM_SSEJSI_SI_fSF_SG_NS4_17integral_constantINS4_4UMMA5MajorELSQ_0EEESR_NSO_INSP_7ScaleInELSS_0EEEST_EEEEEENS4_6LayoutINS5_IJSC_SC_SC_EEENS5_IJNSA_ILi0EEESY_SY_EEEEENS5_IJNS4_10UnderscoreES11_S11_EEEEENS4_18SM100_TMA_2SM_LOADENS4_14ComposedLayoutINS4_7SwizzleILi3ELi4ELi3EEENS4_18smem_ptr_flag_bitsILi8EEENSW_INS5_IJSB_SF_EEENS5_IJSF_SC_EEEEEEEvNS4_8identityENS4_28SM100_TMA_2SM_LOAD_MULTICASTES1D_vS1E_EENS_8epilogue10collective18CollectiveEpilogueINS1H_23Sm100TmaWarpSpecializedILi4ELi2ELi32ELb0ELb0EEEJNS5_IJNSA_ILi64EEESG_SF_EEENS5_IJNSW_IS1M_SC_EENSW_INS5_IJNSA_ILi32EEENSA_ILi2EEEEEENS5_IJSC_SF_EEEEEEEESI_SJ_SI_SJ_NS1H_6fusion15FusionCallbacksIS1L_NS1V_17LinearCombinationISI_fSI_fLNS_15FloatRoundStyleE2EEES1N_S1U_JEEENS4_5SM1004TMEM4LOAD26SM100_TMEM_LOAD_32dp32b32xENS4_13SM90_TMA_LOADENS15_INS16_ILi1ELi4ELi3EEES19_NSW_INS5_IJSB_S1P_EEENS5_IJS1P_SC_EEEEEEENS4_39AutoVectorizingCopyWithAssumedAlignmentILi128EEENS4_14SM90_TMA_STOREES2A_S2C_S2C_EEEvvEEEEvNT_6ParamsE --------------------------
	.section	.text._ZN7cutlass13device_kernelINS_4gemm6kernel13GemmUniversalIN4cute5tupleIJiiiiEEENS1_10collective13CollectiveMmaINS1_35MainloopSm100TmaUmmaWarpSpecializedILi8ELi2ELi4ENS5_IJNS4_1CILi8EEENSA_ILi1EEESC_EEEEENS5_IJNSA_ILi128EEENSA_ILi256EEESF_EEENS_12float_e5m2_tENS5_IJlSC_lEEESI_SJ_NS4_8TiledMMAINS4_8MMA_AtomIJNS4_10MMA_TraitsINS4_25SM100_MMA_F8F6F4_2x1SM_SSEJSI_SI_fSF_SG_NS4_17integral_constantINS4_4UMMA5MajorELSQ_0EEESR_NSO_INSP_7ScaleInELSS_0EEEST_EEEEEENS4_6LayoutINS5_IJSC_SC_SC_EEENS5_IJNSA_ILi0EEESY_SY_EEEEENS5_IJNS4_10UnderscoreES11_S11_EEEEENS4_18SM100_TMA_2SM_LOADENS4_14ComposedLayoutINS4_7SwizzleILi3ELi4ELi3EEENS4_18smem_ptr_flag_bitsILi8EEENSW_INS5_IJSB_SF_EEENS5_IJSF_SC_EEEEEEEvNS4_8identityENS4_28SM100_TMA_2SM_LOAD_MULTICASTES1D_vS1E_EENS_8epilogue10collective18CollectiveEpilogueINS1H_23Sm100TmaWarpSpecializedILi4ELi2ELi32ELb0ELb0EEEJNS5_IJNSA_ILi64EEESG_SF_EEENS5_IJNSW_IS1M_SC_EENSW_INS5_IJNSA_ILi32EEENSA_ILi2EEEEEENS5_IJSC_SF_EEEEEEEESI_SJ_SI_SJ_NS1H_6fusion15FusionCallbacksIS1L_NS1V_17LinearCombinationISI_fSI_fLNS_15FloatRoundStyleE2EEES1N_S1U_JEEENS4_5SM1004TMEM4LOAD26SM100_TMEM_LOAD_32dp32b32xENS4_13SM90_TMA_LOADENS15_INS16_ILi1ELi4ELi3EEES19_NSW_INS5_IJSB_S1P_EEENS5_IJS1P_SC_EEEEEEENS4_39AutoVectorizingCopyWithAssumedAlignmentILi128EEENS4_14SM90_TMA_STOREES2A_S2C_S2C_EEEvvEEEEvNT_6ParamsE,"ax",@progbits
	.align	128
.text._ZN7cutlass13device_kernelINS_4gemm6kernel13GemmUniversalIN4cute5tupleIJiiiiEEENS1_10collective13CollectiveMmaINS1_35MainloopSm100TmaUmmaWarpSpecializedILi8ELi2ELi4ENS5_IJNS4_1CILi8EEENSA_ILi1EEESC_EEEEENS5_IJNSA_ILi128EEENSA_ILi256EEESF_EEENS_12float_e5m2_tENS5_IJlSC_lEEESI_SJ_NS4_8TiledMMAINS4_8MMA_AtomIJNS4_10MMA_TraitsINS4_25SM100_MMA_F8F6F4_2x1SM_SSEJSI_SI_fSF_SG_NS4_17integral_constantINS4_4UMMA5MajorELSQ_0EEESR_NSO_INSP_7ScaleInELSS_0EEEST_EEEEEENS4_6LayoutINS5_IJSC_SC_SC_EEENS5_IJNSA_ILi0EEESY_SY_EEEEENS5_IJNS4_10UnderscoreES11_S11_EEEEENS4_18SM100_TMA_2SM_LOADENS4_14ComposedLayoutINS4_7SwizzleILi3ELi4ELi3EEENS4_18smem_ptr_flag_bitsILi8EEENSW_INS5_IJSB_SF_EEENS5_IJSF_SC_EEEEEEEvNS4_8identityENS4_28SM100_TMA_2SM_LOAD_MULTICASTES1D_vS1E_EENS_8epilogue10collective18CollectiveEpilogueINS1H_23Sm100TmaWarpSpecializedILi4ELi2ELi32ELb0ELb0EEEJNS5_IJNSA_ILi64EEESG_SF_EEENS5_IJNSW_IS1M_SC_EENSW_INS5_IJNSA_ILi32EEENSA_ILi2EEEEEENS5_IJSC_SF_EEEEEEEESI_SJ_SI_SJ_NS1H_6fusion15FusionCallbacksIS1L_NS1V_17LinearCombinationISI_fSI_fLNS_15FloatRoundStyleE2EEES1N_S1U_JEEENS4_5SM1004TMEM4LOAD26SM100_TMEM_LOAD_32dp32b32xENS4_13SM90_TMA_LOADENS15_INS16_ILi1ELi4ELi3EEES19_NSW_INS5_IJSB_S1P_EEENS5_IJS1P_SC_EEEEEEENS4_39AutoVectorizingCopyWithAssumedAlignmentILi128EEENS4_14SM90_TMA_STOREES2A_S2C_S2C_EEEvvEEEEvNT_6ParamsE:
        .type           _ZN7cutlass13device_kernelINS_4gemm6kernel13GemmUniversalIN4cute5tupleIJiiiiEEENS1_10collective13CollectiveMmaINS1_35MainloopSm100TmaUmmaWarpSpecializedILi8ELi2ELi4ENS5_IJNS4_1CILi8EEENSA_ILi1EEESC_EEEEENS5_IJNSA_ILi128EEENSA_ILi256EEESF_EEENS_12float_e5m2_tENS5_IJlSC_lEEESI_SJ_NS4_8TiledMMAINS4_8MMA_AtomIJNS4_10MMA_TraitsINS4_25SM100_MMA_F8F6F4_2x1SM_SSEJSI_SI_fSF_SG_NS4_17integral_constantINS4_4UMMA5MajorELSQ_0EEESR_NSO_INSP_7ScaleInELSS_0EEEST_EEEEEENS4_6LayoutINS5_IJSC_SC_SC_EEENS5_IJNSA_ILi0EEESY_SY_EEEEENS5_IJNS4_10UnderscoreES11_S11_EEEEENS4_18SM100_TMA_2SM_LOADENS4_14ComposedLayoutINS4_7SwizzleILi3ELi4ELi3EEENS4_18smem_ptr_flag_bitsILi8EEENSW_INS5_IJSB_SF_EEENS5_IJSF_SC_EEEEEEEvNS4_8identityENS4_28SM100_TMA_2SM_LOAD_MULTICASTES1D_vS1E_EENS_8epilogue10collective18CollectiveEpilogueINS1H_23Sm100TmaWarpSpecializedILi4ELi2ELi32ELb0ELb0EEEJNS5_IJNSA_ILi64EEESG_SF_EEENS5_IJNSW_IS1M_SC_EENSW_INS5_IJNSA_ILi32EEENSA_ILi2EEEEEENS5_IJSC_SF_EEEEEEEESI_SJ_SI_SJ_NS1H_6fusion15FusionCallbacksIS1L_NS1V_17LinearCombinationISI_fSI_fLNS_15FloatRoundStyleE2EEES1N_S1U_JEEENS4_5SM1004TMEM4LOAD26SM100_TMEM_LOAD_32dp32b32xENS4_13SM90_TMA_LOADENS15_INS16_ILi1ELi4ELi3EEES19_NSW_INS5_IJSB_S1P_EEENS5_IJS1P_SC_EEEEEEENS4_39AutoVectorizingCopyWithAssumedAlignmentILi128EEENS4_14SM90_TMA_STOREES2A_S2C_S2C_EEEvvEEEEvNT_6ParamsE,@function
        .size           _ZN7cutlass13device_kernelINS_4gemm6kernel13GemmUniversalIN4cute5tupleIJiiiiEEENS1_10collective13CollectiveMmaINS1_35MainloopSm100TmaUmmaWarpSpecializedILi8ELi2ELi4ENS5_IJNS4_1CILi8EEENSA_ILi1EEESC_EEEEENS5_IJNSA_ILi128EEENSA_ILi256EEESF_EEENS_12float_e5m2_tENS5_IJlSC_lEEESI_SJ_NS4_8TiledMMAINS4_8MMA_AtomIJNS4_10MMA_TraitsINS4_25SM100_MMA_F8F6F4_2x1SM_SSEJSI_SI_fSF_SG_NS4_17integral_constantINS4_4UMMA5MajorELSQ_0EEESR_NSO_INSP_7ScaleInELSS_0EEEST_EEEEEENS4_6LayoutINS5_IJSC_SC_SC_EEENS5_IJNSA_ILi0EEESY_SY_EEEEENS5_IJNS4_10UnderscoreES11_S11_EEEEENS4_18SM100_TMA_2SM_LOADENS4_14ComposedLayoutINS4_7SwizzleILi3ELi4ELi3EEENS4_18smem_ptr_flag_bitsILi8EEENSW_INS5_IJSB_SF_EEENS5_IJSF_SC_EEEEEEEvNS4_8identityENS4_28SM100_TMA_2SM_LOAD_MULTICASTES1D_vS1E_EENS_8epilogue10collective18CollectiveEpilogueINS1H_23Sm100TmaWarpSpecializedILi4ELi2ELi32ELb0ELb0EEEJNS5_IJNSA_ILi64EEESG_SF_EEENS5_IJNSW_IS1M_SC_EENSW_INS5_IJNSA_ILi32EEENSA_ILi2EEEEEENS5_IJSC_SF_EEEEEEEESI_SJ_SI_SJ_NS1H_6fusion15FusionCallbacksIS1L_NS1V_17LinearCombinationISI_fSI_fLNS_15FloatRoundStyleE2EEES1N_S1U_JEEENS4_5SM1004TMEM4LOAD26SM100_TMEM_LOAD_32dp32b32xENS4_13SM90_TMA_LOADENS15_INS16_ILi1ELi4ELi3EEES19_NSW_INS5_IJSB_S1P_EEENS5_IJS1P_SC_EEEEEEENS4_39AutoVectorizingCopyWithAssumedAlignmentILi128EEENS4_14SM90_TMA_STOREES2A_S2C_S2C_EEEvvEEEEvNT_6ParamsE,(.L_x_203 - _ZN7cutlass13device_kernelINS_4gemm6kernel13GemmUniversalIN4cute5tupleIJiiiiEEENS1_10collective13CollectiveMmaINS1_35MainloopSm100TmaUmmaWarpSpecializedILi8ELi2ELi4ENS5_IJNS4_1CILi8EEENSA_ILi1EEESC_EEEEENS5_IJNSA_ILi128EEENSA_ILi256EEESF_EEENS_12float_e5m2_tENS5_IJlSC_lEEESI_SJ_NS4_8TiledMMAINS4_8MMA_AtomIJNS4_10MMA_TraitsINS4_25SM100_MMA_F8F6F4_2x1SM_SSEJSI_SI_fSF_SG_NS4_17integral_constantINS4_4UMMA5MajorELSQ_0EEESR_NSO_INSP_7ScaleInELSS_0EEEST_EEEEEENS4_6LayoutINS5_IJSC_SC_SC_EEENS5_IJNSA_ILi0EEESY_SY_EEEEENS5_IJNS4_10UnderscoreES11_S11_EEEEENS4_18SM100_TMA_2SM_LOADENS4_14ComposedLayoutINS4_7SwizzleILi3ELi4ELi3EEENS4_18smem_ptr_flag_bitsILi8EEENSW_INS5_IJSB_SF_EEENS5_IJSF_SC_EEEEEEEvNS4_8identityENS4_28SM100_TMA_2SM_LOAD_MULTICASTES1D_vS1E_EENS_8epilogue10collective18CollectiveEpilogueINS1H_23Sm100TmaWarpSpecializedILi4ELi2ELi32ELb0ELb0EEEJNS5_IJNSA_ILi64EEESG_SF_EEENS5_IJNSW_IS1M_SC_EENSW_INS5_IJNSA_ILi32EEENSA_ILi2EEEEEENS5_IJSC_SF_EEEEEEEESI_SJ_SI_SJ_NS1H_6fusion15FusionCallbacksIS1L_NS1V_17LinearCombinationISI_fSI_fLNS_15FloatRoundStyleE2EEES1N_S1U_JEEENS4_5SM1004TMEM4LOAD26SM100_TMEM_LOAD_32dp32b32xENS4_13SM90_TMA_LOADENS15_INS16_ILi1ELi4ELi3EEES19_NSW_INS5_IJSB_S1P_EEENS5_IJS1P_SC_EEEEEEENS4_39AutoVectorizingCopyWithAssumedAlignmentILi128EEENS4_14SM90_TMA_STOREES2A_S2C_S2C_EEEvvEEEEvNT_6ParamsE)
        .other          _ZN7cutlass13device_kernelINS_4gemm6kernel13GemmUniversalIN4cute5tupleIJiiiiEEENS1_10collective13CollectiveMmaINS1_35MainloopSm100TmaUmmaWarpSpecializedILi8ELi2ELi4ENS5_IJNS4_1CILi8EEENSA_ILi1EEESC_EEEEENS5_IJNSA_ILi128EEENSA_ILi256EEESF_EEENS_12float_e5m2_tENS5_IJlSC_lEEESI_SJ_NS4_8TiledMMAINS4_8MMA_AtomIJNS4_10MMA_TraitsINS4_25SM100_MMA_F8F6F4_2x1SM_SSEJSI_SI_fSF_SG_NS4_17integral_constantINS4_4UMMA5MajorELSQ_0EEESR_NSO_INSP_7ScaleInELSS_0EEEST_EEEEEENS4_6LayoutINS5_IJSC_SC_SC_EEENS5_IJNSA_ILi0EEESY_SY_EEEEENS5_IJNS4_10UnderscoreES11_S11_EEEEENS4_18SM100_TMA_2SM_LOADENS4_14ComposedLayoutINS4_7SwizzleILi3ELi4ELi3EEENS4_18smem_ptr_flag_bitsILi8EEENSW_INS5_IJSB_SF_EEENS5_IJSF_SC_EEEEEEEvNS4_8identityENS4_28SM100_TMA_2SM_LOAD_MULTICASTES1D_vS1E_EENS_8epilogue10collective18CollectiveEpilogueINS1H_23Sm100TmaWarpSpecializedILi4ELi2ELi32ELb0ELb0EEEJNS5_IJNSA_ILi64EEESG_SF_EEENS5_IJNSW_IS1M_SC_EENSW_INS5_IJNSA_ILi32EEENSA_ILi2EEEEEENS5_IJSC_SF_EEEEEEEESI_SJ_SI_SJ_NS1H_6fusion15FusionCallbacksIS1L_NS1V_17LinearCombinationISI_fSI_fLNS_15FloatRoundStyleE2EEES1N_S1U_JEEENS4_5SM1004TMEM4LOAD26SM100_TMEM_LOAD_32dp32b32xENS4_13SM90_TMA_LOADENS15_INS16_ILi1ELi4ELi3EEES19_NSW_INS5_IJSB_S1P_EEENS5_IJS1P_SC_EEEEEEENS4_39AutoVectorizingCopyWithAssumedAlignmentILi128EEENS4_14SM90_TMA_STOREES2A_S2C_S2C_EEEvvEEEEvNT_6ParamsE,@"STO_CUDA_ENTRY STV_DEFAULT"
_ZN7cutlass13device_kernelINS_4gemm6kernel13GemmUniversalIN4cute5tupleIJiiiiEEENS1_10collective13CollectiveMmaINS1_35MainloopSm100TmaUmmaWarpSpecializedILi8ELi2ELi4ENS5_IJNS4_1CILi8EEENSA_ILi1EEESC_EEEEENS5_IJNSA_ILi128EEENSA_ILi256EEESF_EEENS_12float_e5m2_tENS5_IJlSC_lEEESI_SJ_NS4_8TiledMMAINS4_8MMA_AtomIJNS4_10MMA_TraitsINS4_25SM100_MMA_F8F6F4_2x1SM_SSEJSI_SI_fSF_SG_NS4_17integral_constantINS4_4UMMA5MajorELSQ_0EEESR_NSO_INSP_7ScaleInELSS_0EEEST_EEEEEENS4_6LayoutINS5_IJSC_SC_SC_EEENS5_IJNSA_ILi0EEESY_SY_EEEEENS5_IJNS4_10UnderscoreES11_S11_EEEEENS4_18SM100_TMA_2SM_LOADENS4_14ComposedLayoutINS4_7SwizzleILi3ELi4ELi3EEENS4_18smem_ptr_flag_bitsILi8EEENSW_INS5_IJSB_SF_EEENS5_IJSF_SC_EEEEEEEvNS4_8identityENS4_28SM100_TMA_2SM_LOAD_MULTICASTES1D_vS1E_EENS_8epilogue10collective18CollectiveEpilogueINS1H_23Sm100TmaWarpSpecializedILi4ELi2ELi32ELb0ELb0EEEJNS5_IJNSA_ILi64EEESG_SF_EEENS5_IJNSW_IS1M_SC_EENSW_INS5_IJNSA_ILi32EEENSA_ILi2EEEEEENS5_IJSC_SF_EEEEEEEESI_SJ_SI_SJ_NS1H_6fusion15FusionCallbacksIS1L_NS1V_17LinearCombinationISI_fSI_fLNS_15FloatRoundStyleE2EEES1N_S1U_JEEENS4_5SM1004TMEM4LOAD26SM100_TMEM_LOAD_32dp32b32xENS4_13SM90_TMA_LOADENS15_INS16_ILi1ELi4ELi3EEES19_NSW_INS5_IJSB_S1P_EEENS5_IJS1P_SC_EEEEEEENS4_39AutoVectorizingCopyWithAssumedAlignmentILi128EEENS4_14SM90_TMA_STOREES2A_S2C_S2C_EEEvvEEEEvNT_6ParamsE:
[----:B------:R-:W1:Y:S01]  /*0000*/  LDC R1, c[0x0][0x37c] ;  /* 0x0000df00ff017b82 */ /* 0x000e620000000800 */
[----:B------:R-:W2:Y:S01]  /*0010*/  S2R R97, SR_TID.X ;  /* 0x0000000000617919 */ /* 0x000ea20000002100 */
[----:B------:R-:W3:Y:S06]  /*0020*/  LDCU.64 UR8, c[0x0][0x890] ;  /* 0x00011200ff0877ac */ /* 0x000eec0008000a00 */
[----:B------:R-:W4:Y:S01]  /*0030*/  S2UR UR58, SR_CgaCtaId ;  /* 0x00000000003a79c3 */ /* 0x000f220000008800 */
[----:B------:R-:W-:Y:S02]  /*0040*/  PRMT R86, RZ, 0x7610, R86 ;  /* 0x00007610ff567816 */ /* 0x000fe40000000056 */
[----:B------:R-:W-:Y:S01]  /*0050*/  ELECT P1, URZ, PT ;  /* 0x0000000000ff782f */ /* 0x000fe20003820000 */
[----:B---3--:R-:W-:-:S04]  /*0060*/  UISETP.NE.U32.AND UP0, UPT, UR8, URZ, UPT ;  /* 0x000000ff0800728c */ /* 0x008fc8000bf05070 */
[----:B------:R-:W-:Y:S02]  /*0070*/  UISETP.NE.AND.EX UP0, UPT, UR9, URZ, UPT, UP0 ;  /* 0x000000ff0900728c */ /* 0x000fe4000bf05300 */
[----:B----4-:R-:W-:Y:S02]  /*0080*/  ULOP3.LUT UR47, UR58, 0x1, URZ, 0xc0, !UPT ;  /* 0x000000013a2f7892 */ /* 0x010fe4000f8ec0ff */
[----:B------:R-:W-:Y:S01]  /*0090*/  ULOP3.LUT UR46, UR58, 0x1, URZ, 0x3c, !UPT ;  /* 0x000000013a2e7892 */ /* 0x000fe2000f8e3cff */
[----:B--2---:R-:W-:-:S05]  /*00a0*/  SHF.R.U32.HI R87, RZ, 0x5, R97 ;  /* 0x00000005ff577819 */ /* 0x004fca0000011661 */
[----:B------:R-:W2:Y:S02]  /*00b0*/  SHFL.IDX PT, R0, R87, RZ, 0x1f ;  /* 0x00001fff57007589 */ /* 0x000ea400000e0000 */
[----:B--2---:R-:W-:Y:S01]  /*00c0*/  R2UR UR20, R0 ;  /* 0x00000000001472ca */ /* 0x004fe200000e0000 */
[----:B-1----:R-:W-:-:S14]  /*00d0*/  BRA.U UP0, `(.L_x_0) ;  /* 0x0000000100307547 */ /* 0x002fdc000b800000 */
[----:B------:R-:W1:Y:S02]  /*00e0*/  LDCU.64 UR4, c[0x0][0x888] ;  /* 0x00011100ff0477ac */ /* 0x000e640008000a00 */
[----:B-1----:R-:W-:-:S04]  /*00f0*/  UISETP.NE.U32.AND UP0, UPT, UR4, URZ, UPT ;  /* 0x000000ff0400728c */ /* 0x002fc8000bf05070 */
[----:B------:R-:W-:-:S09]  /*0100*/  UISETP.NE.AND.EX UP0, UPT, UR5, URZ, UPT, UP0 ;  /* 0x000000ff0500728c */ /* 0x000fd2000bf05300 */
[----:B------:R-:W-:Y:S05]  /*0110*/  BRA.U !UP0, `(.L_x_1) ;  /* 0x0000000108147547 */ /* 0x000fea000b800000 */
[----:B------:R-:W1:Y:S01]  /*0120*/  LDC.64 R2, c[0x0][0x888] ;  /* 0x00022200ff027b82 */ /* 0x000e620000000a00 */
[----:B------:R-:W1:Y:S02]  /*0130*/  LDCU.64 UR4, c[0x0][0x358] ;  /* 0x00006b00ff0477ac */ /* 0x000e640008000a00 */
[----:B-1----:R1:W5:Y:S01]  /*0140*/  LDG.E R41, desc[UR4][R2.64] ;  /* 0x0000000402297981 */ /* 0x002362000c1e1900 */
[----:B------:R-:W-:Y:S01]  /*0150*/  HFMA2 R86, -RZ, RZ, 0, 5.9604644775390625e-08 ;  /* 0x00000001ff567431 */ /* 0x000fe200000001ff */
[----:B------:R-:W-:Y:S05]  /*0160*/  BRA `(.L_x_0) ;  /* 0x00000000000c7947 */ /* 0x000fea0003800000 */
.L_x_1:
[----:B------:R-:W1:Y:S01]  /*0170*/  LDCU UR4, c[0x0][0x880] ;  /* 0x00011000ff0477ac */ /* 0x000e620008000800 */
[----:B------:R-:W-:Y:S01]  /*0180*/  HFMA2 R86, -RZ, RZ, 0, 5.9604644775390625e-08 ;  /* 0x00000001ff567431 */ /* 0x000fe200000001ff */
[----:B-1----:R-:W-:-:S07]  /*0190*/  MOV R41, UR4 ;  /* 0x0000000400297c02 */ /* 0x002fce0008000f00 */
.L_x_0:
[----:B------:R-:W2:Y:S02]  /*01a0*/  LDCU.64 UR4, c[0x0][0x8b0] ;  /* 0x00011600ff0477ac */ /* 0x000ea40008000a00 */
[----:B--2---:R-:W-:-:S04]  /*01b0*/  UISETP.NE.U32.AND UP0, UPT, UR4, URZ, UPT ;  /* 0x000000ff0400728c */ /* 0x004fc8000bf05070 */
[----:B------:R-:W-:-:S09]  /*01c0*/  UISETP.NE.AND.EX UP0, UPT, UR5, URZ, UPT, UP0 ;  /* 0x000000ff0500728c */ /* 0x000fd2000bf05300 */
[----:B------:R-:W-:Y:S05]  /*01d0*/  BRA.U UP0, `(.L_x_2) ;  /* 0x0000000100287547 */ /* 0x000fea000b800000 */
[----:B------:R-:W2:Y:S02]  /*01e0*/  LDCU.64 UR4, c[0x0][0x8a8] ;  /* 0x00011500ff0477ac */ /* 0x000ea40008000a00 */
[----:B--2---:R-:W-:-:S04]  /*01f0*/  UISETP.NE.U32.AND UP0, UPT, UR4, URZ, UPT ;  /* 0x000000ff0400728c */ /* 0x004fc8000bf05070 */
[----:B------:R-:W-:-:S09]  /*0200*/  UISETP.NE.AND.EX UP0, UPT, UR5, URZ, UPT, UP0 ;  /* 0x000000ff0500728c */ /* 0x000fd2000bf05300 */
[----:B------:R-:W-:Y:S05]  /*0210*/  BRA.U !UP0, `(.L_x_3) ;  /* 0x0000000108107547 */ /* 0x000fea000b800000 */
[----:B------:R-:W2:Y:S01]  /*0220*/  LDC.64 R38, c[0x0][0x8a8] ;  /* 0x00022a00ff267b82 */ /* 0x000ea20000000a00 */
[----:B------:R-:W2:Y:S02]  /*0230*/  LDCU.64 UR4, c[0x0][0x358] ;  /* 0x00006b00ff0477ac */ /* 0x000ea40008000a00 */
[----:B--2---:R2:W5:Y:S01]  /*0240*/  LDG.E R38, desc[UR4][R38.64] ;  /* 0x0000000426267981 */ /* 0x004562000c1e1900 */
[----:B------:R-:W-:Y:S05]  /*0250*/  BRA `(.L_x_2) ;  /* 0x0000000000087947 */ /* 0x000fea0003800000 */
.L_x_3:
[----:B------:R-:W2:Y:S02]  /*0260*/  LDCU UR4, c[0x0][0x8a0] ;  /* 0x00011400ff0477ac */ /* 0x000ea40008000800 */
[----:B--2---:R-:W-:Y:S02]  /*0270*/  MOV R38, UR4 ;  /* 0x0000000400267c02 */ /* 0x004fe40008000f00 */
.L_x_2:
[----:B------:R-:W-:Y:S01]  /*0280*/  IMAD.U32 R0, RZ, RZ, UR20 ;  /* 0x00000014ff007e24 */ /* 0x000fe2000f8e00ff */
[----:B------:R-:W-:Y:S04]  /*0290*/  BSSY.RECONVERGENT B0, `(.L_x_4) ;  /* 0x000000c000007945 */ /* 0x000fe80003800200 */
[C---:B------:R-:W-:Y:S02]  /*02a0*/  ISETP.NE.OR P2, PT, R0.reuse, 0x1, !P1 ;  /* 0x000000010000780c */ /* 0x040fe40004f45670 */
[----:B------:R-:W-:-:S11]  /*02b0*/  ISETP.NE.OR P0, PT, R0, 0x3, !P1 ;  /* 0x000000030000780c */ /* 0x000fd60004f05670 */
[----:B------:R-:W-:Y:S05]  /*02c0*/  @P2 BRA `(.L_x_5) ;  /* 0x0000000000202947 */ /* 0x000fea0003800000 */
[----:B------:R-:W3:Y:S02]  /*02d0*/  LDCU.64 UR4, c[0x0][0x348] ;  /* 0x00006900ff0477ac */ /* 0x000ee40008000a00 */
[----:B---3--:R-:W-:Y:S02]  /*02e0*/  UIADD3 UR6, UP1, UPT, UR4, 0x80, URZ ;  /* 0x0000008004067890 */ /* 0x008fe4000ff3e0ff */
[----:B------:R-:W-:Y:S02]  /*02f0*/  UIADD3 UR4, UP0, UPT, UR4, 0x180, URZ ;  /* 0x0000018004047890 */ /* 0x000fe4000ff1e0ff */
[----:B------:R-:W-:Y:S02]  /*0300*/  UIADD3.X UR7, UPT, UPT, URZ, UR5, URZ, UP1, !UPT ;  /* 0x00000005ff077290 */ /* 0x000fe40008ffe4ff */
[----:B------:R-:W-:-:S07]  /*0310*/  UIADD3.X UR5, UPT, UPT, URZ, UR5, URZ, UP0, !UPT ;  /* 0x00000005ff057290 */ /* 0x000fce00087fe4ff */
[----:B------:R3:W-:Y:S02]  /*0320*/  UTMACCTL.PF [UR6] ;  /* 0x00000000060079b9 */ /* 0x0007e40008040000 */
[----:B------:R3:W-:Y:S02]  /*0330*/  UTMACCTL.PF [UR4] ;  /* 0x00000000040079b9 */ /* 0x0007e40008040000 */
[----:B---3--:R-:W-:Y:S01]  /*0340*/  NOP ;  /* 0x0000000000007918 */ /* 0x008fe20000000000 */
.L_x_5:
[----:B------:R-:W-:Y:S05]  /*0350*/  BSYNC.RECONVERGENT B0 ;  /* 0x0000000000007941 */ /* 0x000fea0003800200 */
.L_x_4:
[----:B------:R-:W-:Y:S04]  /*0360*/  BSSY.RECONVERGENT B0, `(.L_x_6) ;  /* 0x000000a000007945 */ /* 0x000fe80003800200 */
        /* <DEDUP_REMOVED lines=9> */
.L_x_7:
[----:B------:R-:W-:Y:S05]  /*0400*/  BSYNC.RECONVERGENT B0 ;  /* 0x0000000000007941 */ /* 0x000fea0003800200 */
.L_x_6:
[----:B------:R-:W3:Y:S01]  /*0410*/  LDCU.64 UR4, c[0x0][0x888] ;  /* 0x00011100ff0477ac */ /* 0x000ee20008000a00 */
[----:B------:R-:W-:Y:S02]  /*0420*/  UISETP.EQ.U32.AND UP2, UPT, UR8, URZ, UPT ;  /* 0x000000ff0800728c */ /* 0x000fe4000bf42070 */
[----:B------:R-:W-:Y:S02]  /*0430*/  UPLOP3.LUT UP4, UPT, UPT, UPT, UPT, 0x80, 0x8 ;  /* 0x000000000008789c */ /* 0x000fe40003f8f070 */
[----:B---3--:R-:W-:-:S04]  /*0440*/  UISETP.NE.U32.AND UP0, UPT, UR4, URZ, UPT ;  /* 0x000000ff0400728c */ /* 0x008fc8000bf05070 */
[----:B------:R-:W-:-:S04]  /*0450*/  UISETP.NE.AND.EX UP1, UPT, UR5, URZ, UPT, UP0 ;  /* 0x000000ff0500728c */ /* 0x000fc8000bf25300 */
[----:B------:R-:W-:-:S04]  /*0460*/  UISETP.EQ.OR.EX UP3, UPT, UR9, URZ, !UP1, UP2 ;  /* 0x000000ff0900728c */ /* 0x000fc8000cf62720 */
[----:B------:R-:W-:-:S06]  /*0470*/  UP2UR UR4, UPR, URZ, 0x8 ;  /* 0x00000008ff047883 */ /* 0x000fcc0008000000 */
[----:B------:R-:W-:Y:S01]  /*0480*/  MOV R89, UR4 ;  /* 0x0000000400597c02 */ /* 0x000fe20008000f00 */
[----:B------:R-:W-:Y:S06]  /*0490*/  BRA.U !UP3, `(.L_x_8) ;  /* 0x000000010b207547 */ /* 0x000fec000b800000 */
[----:B------:R-:W-:Y:S01]  /*04a0*/  UISETP.NE.U32.AND UP2, UPT, UR8, URZ, UPT ;  /* 0x000000ff0800728c */ /* 0x000fe2000bf45070 */
[----:B-----5:R-:W-:Y:S01]  /*04b0*/  FSETP.NEU.AND P0, PT, R41, RZ, PT ;  /* 0x000000ff2900720b */ /* 0x020fe20003f0d000 */
[----:B------:R-:W-:Y:S02]  /*04c0*/  USEL UR4, URZ, 0xffffffff, UP1 ;  /* 0xffffffffff047887 */ /* 0x000fe40008800000 */
[----:B------:R-:W-:-:S10]  /*04d0*/  UISETP.NE.AND.EX UP2, UPT, UR9, URZ, UPT, UP2 ;  /* 0x000000ff0900728c */ /* 0x000fd4000bf45320 */
[----:B------:R-:W-:Y:S01]  /*04e0*/  VOTEU.ANY UP0, P0 ;  /* 0x0000000000ff7886 */ /* 0x000fe20000000100 */
[----:B------:R-:W-:-:S04]  /*04f0*/  @!UP2 USEL UR4, URZ, 0xffffffff, UP0 ;  /* 0xffffffffff04a887 */ /* 0x000fc80008000000 */
[----:B------:R-:W-:-:S04]  /*0500*/  ULOP3.LUT UR4, UR4, 0x1, URZ, 0xc0, !UPT ;  /* 0x0000000104047892 */ /* 0x000fc8000f8ec0ff */
[----:B------:R-:W-:-:S11]  /*0510*/  UISETP.NE.U32.AND UP4, UPT, UR4, 0x1, UPT ;  /* 0x000000010400788c */ /* 0x000fd6000bf85070 */
.L_x_8:
[----:B------:R-:W3:Y:S01]  /*0520*/  SHFL.IDX PT, R0, R87, RZ, 0x1f ;  /* 0x00001fff57007589 */ /* 0x000ee200000e0000 */
[----:B------:R-:W-:-:S04]  /*0530*/  UISETP.NE.AND UP0, UPT, UR20, 0x2, UPT ;  /* 0x000000021400788c */ /* 0x000fc8000bf05270 */
[----:B------:R-:W-:Y:S02]  /*0540*/  UISETP.EQ.AND UP2, UPT, UR47, URZ, !UP0 ;  /* 0x000000ff2f00728c */ /* 0x000fe4000c742270 */
[----:B------:R-:W-:-:S04]  /*0550*/  USEL UR56, URZ, 0x1, UP0 ;  /* 0x00000001ff387887 */ /* 0x000fc80008000000 */
[----:B------:R-:W-:Y:S02]  /*0560*/  PLOP3.LUT P3, PT, P1, PT, UP2, 0x80, 0x8 ;  /* 0x000000000008781c */ /* 0x000fe40000f6f028 */
[----:B---3--:R-:W-:-:S13]  /*0570*/  ISETP.NE.AND P0, PT, R0, RZ, PT ;  /* 0x000000ff0000720c */ /* 0x008fda0003f05270 */
[----:B------:R-:W-:Y:S05]  /*0580*/  @P0 BRA `(.L_x_9) ;  /* 0x0000000000740947 */ /* 0x000fea0003800000 */
[----:B------:R-:W-:Y:S01]  /*0590*/  UMOV UR4, 0x400 ;  /* 0x0000040000047882 */ /* 0x000fe20000000000 */
[----:B------:R-:W-:Y:S01]  /*05a0*/  UMOV UR8, 0x1 ;  /* 0x0000000100087882 */ /* 0x000fe20000000000 */
[----:B------:R-:W-:Y:S01]  /*05b0*/  UMOV UR6, 0x4 ;  /* 0x0000000400067882 */ /* 0x000fe20000000000 */
[----:B------:R-:W-:Y:S02]  /*05c0*/  ULEA UR4, UR58, UR4, 0x18 ;  /* 0x000000043a047291 */ /* 0x000fe4000f8ec0ff */
[----:B------:R-:W-:-:S04]  /*05d0*/  UIADD3 UR8, UPT, UPT, -UR8, 0x100000, URZ ;  /* 0x0010000008087890 */ /* 0x000fc8000fffe1ff */
[----:B------:R-:W-:Y:S02]  /*05e0*/  USHF.L.U32 UR9, UR8, 0xb, URZ ;  /* 0x0000000b08097899 */ /* 0x000fe400080006ff */
[----:B------:R-:W-:Y:S02]  /*05f0*/  USHF.L.U32 UR8, UR8, 0x1, URZ ;  /* 0x0000000108087899 */ /* 0x000fe400080006ff */
[----:B------:R-:W-:-:S04]  /*0600*/  UIADD3 UR6, UPT, UPT, -UR6, 0x100000, URZ ;  /* 0x0010000006067890 */ /* 0x000fc8000fffe1ff */
[----:B------:R-:W-:Y:S02]  /*0610*/  USHF.L.U32 UR7, UR6, 0xb, URZ ;  /* 0x0000000b06077899 */ /* 0x000fe400080006ff */
[----:B------:R-:W-:Y:S01]  /*0620*/  USHF.L.U32 UR6, UR6, 0x1, URZ ;  /* 0x0000000106067899 */ /* 0x000fe200080006ff */
[----:B------:R-:W-:Y:S01]  /*0630*/  ELECT P0, URZ, PT ;  /* 0x0000000000ff782f */ /* 0x000fe20003800000 */
[----:B------:R-:W3:Y:S02]  /*0640*/  FENCE.VIEW.ASYNC.S ;  /* 0x00000000000073c6 */ /* 0x000ee40000000000 */
[----:B---3--:R3:W4:Y:S08]  /*0650*/  SYNCS.EXCH.64 URZ, [UR4], UR8 ;  /* 0x0000000804ff75b2 */ /* 0x0087300008000100 */
[----:B------:R3:W1:Y:S01]  /*0660*/  SYNCS.EXCH.64 URZ, [UR4+0x40], UR6 ;  /* 0x0000400604ff75b2 */ /* 0x0006620008000100 */
        /* <DEDUP_REMOVED lines=13> */
[----:B------:R3:W1:Y:S02]  /*0740*/  SYNCS.EXCH.64 URZ, [UR4+0x78], UR6 ;  /* 0x0000780604ff75b2 */ /* 0x0006640008000100 */
[----:B---3--:R-:W-:Y:S01]  /*0750*/  NOP ;  /* 0x0000000000007918 */ /* 0x008fe20000000000 */
.L_x_9:
[----:B------:R-:W3:Y:S01]  /*0760*/  SHFL.IDX PT, R0, R87, RZ, 0x1f ;  /* 0x00001fff57007589 */ /* 0x000ee200000e0000 */
[----:B------:R-:W-:Y:S01]  /*0770*/  NOP ;  /* 0x0000000000007918 */ /* 0x000fe20000000000 */
[----:B---3--:R-:W-:-:S13]  /*0780*/  ISETP.NE.AND P0, PT, R0, 0x1, PT ;  /* 0x000000010000780c */ /* 0x008fda0003f05270 */
        /* <DEDUP_REMOVED lines=13> */
[----:B---3--:R3:W1:Y:S08]  /*0860*/  SYNCS.EXCH.64 URZ, [UR4+0x80], UR8 ;  /* 0x0000800804ff75b2 */ /* 0x0086700008000100 */
[----:B------:R3:W1:Y:S01]  /*0870*/  SYNCS.EXCH.64 URZ, [UR4+0xa0], UR6 ;  /* 0x0000a00604ff75b2 */ /* 0x0006620008000100 */
[----:B------:R3:W1:Y:S01]  /*0880*/  SYNCS.EXCH.64 URZ, [UR4+0x88], UR8 ;  /* 0x0000880804ff75b2 */ /* 0x0006620008000100 */
[----:B------:R3:W1:Y:S01]  /*0890*/  SYNCS.EXCH.64 URZ, [UR4+0xa8], UR6 ;  /* 0x0000a80604ff75b2 */ /* 0x0006620008000100 */
[----:B------:R3:W1:Y:S01]  /*08a0*/  SYNCS.EXCH.64 URZ, [UR4+0x90], UR8 ;  /* 0x0000900804ff75b2 */ /* 0x0006620008000100 */
[----:B------:R3:W1:Y:S01]  /*08b0*/  SYNCS.EXCH.64 URZ, [UR4+0xb0], UR6 ;  /* 0x0000b00604ff75b2 */ /* 0x0006620008000100 */
[----:B------:R3:W1:Y:S01]  /*08c0*/  SYNCS.EXCH.64 URZ, [UR4+0x98], UR8 ;  /* 0x0000980804ff75b2 */ /* 0x0006620008000100 */
[----:B------:R3:W1:Y:S01]  /*08d0*/  SYNCS.EXCH.64 URZ, [UR4+0xb8], UR6 ;  /* 0x0000b80604ff75b2 */ /* 0x0006620008000100 */
[----:B------:R-:W-:Y:S01]  /*08e0*/  NOP ;  /* 0x0000000000007918 */ /* 0x000fe20000000000 */
.L_x_10:
[----:B------:R-:W2:Y:S01]  /*08f0*/  SHFL.IDX PT, R0, R87, RZ, 0x1f ;  /* 0x00001fff57007589 */ /* 0x000ea200000e0000 */
[----:B------:R-:W-:Y:S01]  /*0900*/  NOP ;  /* 0x0000000000007918 */ /* 0x000fe20000000000 */
[----:B--2---:R-:W-:-:S13]  /*0910*/  ISETP.NE.AND P0, PT, R0, 0x3, PT ;  /* 0x000000030000780c */ /* 0x004fda0003f05270 */
[----:B------:R-:W-:Y:S05]  /*0920*/  @P0 BRA `(.L_x_11) ;  /* 0x00000000002c0947 */ /* 0x000fea0003800000 */
[----:B---3--:R-:W-:Y:S01]  /*0930*/  UMOV UR4, 0x400 ;  /* 0x0000040000047882 */ /* 0x008fe20000000000 */
[----:B------:R-:W-:Y:S01]  /*0940*/  UMOV UR5, 0x20 ;  /* 0x0000002000057882 */ /* 0x000fe20000000000 */
[----:B------:R-:W-:Y:S02]  /*0950*/  ULEA UR6, UR58, UR4, 0x18 ;  /* 0x000000043a067291 */ /* 0x000fe4000f8ec0ff */
[----:B------:R-:W-:-:S04]  /*0960*/  UIADD3 UR4, UPT, UPT, -UR5, 0x100000, URZ ;  /* 0x0010000005047890 */ /* 0x000fc8000fffe1ff */
[----:B------:R-:W-:Y:S02]  /*0970*/  USHF.L.U32 UR5, UR4, 0xb, URZ ;  /* 0x0000000b04057899 */ /* 0x000fe400080006ff */
[----:B------:R-:W-:Y:S01]  /*0980*/  USHF.L.U32 UR4, UR4, 0x1, URZ ;  /* 0x0000000104047899 */ /* 0x000fe200080006ff */
[----:B------:R-:W-:Y:S01]  /*0990*/  ELECT P0, URZ, PT ;  /* 0x0000000000ff782f */ /* 0x000fe20003800000 */
[----:B------:R-:W2:Y:S10]  /*09a0*/  FENCE.VIEW.ASYNC.S ;  /* 0x00000000000073c6 */ /* 0x000eb40000000000 */
[----:B--2---:R2:W3:Y:S01]  /*09b0*/  SYNCS.EXCH.64 URZ, [UR6+0xc0], UR4 ;  /* 0x0000c00406ff75b2 */ /* 0x0044e20008000100 */
[----:B------:R2:W1:Y:S01]  /*09c0*/  SYNCS.EXCH.64 URZ, [UR6+0xc8], UR4 ;  /* 0x0000c80406ff75b2 */ /* 0x0004620008000100 */
[----:B------:R-:W-:Y:S01]  /*09d0*/  NOP ;  /* 0x0000000000007918 */ /* 0x000fe20000000000 */
.L_x_11:
[----:B------:R-:W4:Y:S01]  /*09e0*/  SHFL.IDX PT, R0, R87, RZ, 0x1f ;  /* 0x00001fff57007589 */ /* 0x000f2200000e0000 */
[----:B------:R-:W-:Y:S01]  /*09f0*/  NOP ;  /* 0x0000000000007918 */ /* 0x000fe20000000000 */
[----:B----4-:R-:W-:-:S13]  /*0a00*/  ISETP.NE.AND P0, PT, R0, 0x4, PT ;  /* 0x000000040000780c */ /* 0x010fda0003f05270 */
[----:B------:R-:W-:Y:S05]  /*0a10*/  @P0 BRA `(.L_x_12) ;  /* 0x0000000000480947 */ /* 0x000fea0003800000 */
[----:B--23--:R-:W-:Y:S01]  /*0a20*/  UMOV UR4, 0x720 ;  /* 0x0000072000047882 */ /* 0x00cfe20000000000 */
[----:B------:R-:W-:Y:S01]  /*0a30*/  UMOV UR6, 0x400 ;  /* 0x0000040000067882 */ /* 0x000fe20000000000 */
[----:B------:R-:W-:Y:S01]  /*0a40*/  USEL UR4, UR4, 0x620, UP4 ;  /* 0x0000062004047887 */ /* 0x000fe2000a000000 */
        /* <DEDUP_REMOVED lines=9> */
[----:B------:R-:W2:Y:S02]  /*0ae0*/  FENCE.VIEW.ASYNC.S ;  /* 0x00000000000073c6 */ /* 0x000ea40000000000 */
[----:B--2---:R4:W2:Y:S08]  /*0af0*/  SYNCS.EXCH.64 URZ, [UR6+0xd0], UR8 ;  /* 0x0000d00806ff75b2 */ /* 0x0048b00008000100 */
[----:B------:R4:W3:Y:S01]  /*0b00*/  SYNCS.EXCH.64 URZ, [UR6+0xe0], UR4 ;  /* 0x0000e00406ff75b2 */ /* 0x0008e20008000100 */
[----:B------:R4:W1:Y:S01]  /*0b10*/  SYNCS.EXCH.64 URZ, [UR6+0xd8], UR8 ;  /* 0x0000d80806ff75b2 */ /* 0x0008620008000100 */
[----:B------:R4:W1:Y:S02]  /*0b20*/  SYNCS.EXCH.64 URZ, [UR6+0xe8], UR4 ;  /* 0x0000e80406ff75b2 */ /* 0x0008640008000100 */
[----:B----4-:R-:W-:Y:S01]  /*0b30*/  NOP ;  /* 0x0000000000007918 */ /* 0x010fe20000000000 */
.L_x_12:
[----:B------:R-:W4:Y:S01]  /*0b40*/  SHFL.IDX PT, R0, R87, RZ, 0x1f ;  /* 0x00001fff57007589 */ /* 0x000f2200000e0000 */
[----:B------:R-:W-:Y:S01]  /*0b50*/  NOP ;  /* 0x0000000000007918 */ /* 0x000fe20000000000 */
[----:B----4-:R-:W-:-:S13]  /*0b60*/  ISETP.NE.AND P0, PT, R0, 0x5, PT ;  /* 0x000000050000780c */ /* 0x010fda0003f05270 */
[----:B------:R-:W-:Y:S05]  /*0b70*/  @P0 BRA `(.L_x_13) ;  /* 0x0000000000540947 */ /* 0x000fea0003800000 */
[----:B--23--:R-:W-:Y:S01]  /*0b80*/  UMOV UR4, 0x400 ;  /* 0x0000040000047882 */ /* 0x00cfe20000000000 */
        /* <DEDUP_REMOVED lines=14> */
[----:B------:R4:W1:Y:S01]  /*0c70*/  SYNCS.EXCH.64 URZ, [UR4+0x118], UR8 ;  /* 0x0001180804ff75b2 */ /* 0x0008620008000100 */
[----:B------:R4:W1:Y:S01]  /*0c80*/  SYNCS.EXCH.64 URZ, [UR4+0x100], UR6 ;  /* 0x0001000604ff75b2 */ /* 0x0008620008000100 */
[----:B------:R4:W1:Y:S01]  /*0c90*/  SYNCS.EXCH.64 URZ, [UR4+0x120], UR8 ;  /* 0x0001200804ff75b2 */ /* 0x0008620008000100 */
[----:B------:R4:W1:Y:S01]  /*0ca0*/  SYNCS.EXCH.64 URZ, [UR4+0x108], UR6 ;  /* 0x0001080604ff75b2 */ /* 0x0008620008000100 */
[----:B------:R4:W1:Y:S02]  /*0cb0*/  SYNCS.EXCH.64 URZ, [UR4+0x128], UR8 ;  /* 0x0001280804ff75b2 */ /* 0x0008640008000100 */
[----:B----4-:R-:W-:Y:S01]  /*0cc0*/  NOP ;  /* 0x0000000000007918 */ /* 0x010fe20000000000 */
.L_x_13:
[----:B------:R-:W4:Y:S01]  /*0cd0*/  SHFL.IDX PT, R0, R87, RZ, 0x1f ;  /* 0x00001fff57007589 */ /* 0x000f2200000e0000 */
[----:B------:R-:W-:Y:S01]  /*0ce0*/  ISETP.NE.OR P1, PT, RZ, UR20, !P1 ;  /* 0x00000014ff007c0c */ /* 0x000fe2000cf25670 */
[----:B------:R-:W-:Y:S01]  /*0cf0*/  NOP ;  /* 0x0000000000007918 */ /* 0x000fe20000000000 */
[----:B----4-:R-:W-:-:S13]  /*0d00*/  ISETP.NE.AND P0, PT, R0, 0x3, PT ;  /* 0x000000030000780c */ /* 0x010fda0003f05270 */
[----:B------:R-:W-:Y:S05]  /*0d10*/  @P0 BRA `(.L_x_14) ;  /* 0x0000000000340947 */ /* 0x000fea0003800000 */
[----:B--23--:R-:W-:Y:S01]  /*0d20*/  UMOV UR4, 0x400 ;  /* 0x0000040000047882 */ /* 0x00cfe20000000000 */
[----:B------:R-:W-:Y:S01]  /*0d30*/  UMOV UR6, 0x20 ;  /* 0x0000002000067882 */ /* 0x000fe20000000000 */
[----:B------:R-:W-:Y:S02]  /*0d40*/  ULEA UR4, UR58, UR4, 0x18 ;  /* 0x000000043a047291 */ /* 0x000fe4000f8ec0ff */
[----:B------:R-:W-:-:S04]  /*0d50*/  UIADD3 UR6, UPT, UPT, -UR6, 0x100000, URZ ;  /* 0x0010000006067890 */ /* 0x000fc8000fffe1ff */
[----:B------:R-:W-:Y:S02]  /*0d60*/  USHF.L.U32 UR7, UR6, 0xb, URZ ;  /* 0x0000000b06077899 */ /* 0x000fe400080006ff */
[----:B------:R-:W-:Y:S01]  /*0d70*/  USHF.L.U32 UR6, UR6, 0x1, URZ ;  /* 0x0000000106067899 */ /* 0x000fe200080006ff */
[----:B------:R-:W-:Y:S01]  /*0d80*/  ELECT P0, URZ, PT ;  /* 0x0000000000ff782f */ /* 0x000fe20003800000 */
[----:B------:R-:W2:Y:S10]  /*0d90*/  FENCE.VIEW.ASYNC.S ;  /* 0x00000000000073c6 */ /* 0x000eb40000000000 */
[----:B--2---:R4:W2:Y:S01]  /*0da0*/  SYNCS.EXCH.64 URZ, [UR4+0x130], UR6 ;  /* 0x0001300604ff75b2 */ /* 0x0048a20008000100 */
[----:B------:R4:W3:Y:S01]  /*0db0*/  SYNCS.EXCH.64 URZ, [UR4+0x140], UR6 ;  /* 0x0001400604ff75b2 */ /* 0x0008e20008000100 */
[----:B------:R4:W1:Y:S01]  /*0dc0*/  SYNCS.EXCH.64 URZ, [UR4+0x138], UR6 ;  /* 0x0001380604ff75b2 */ /* 0x0008620008000100 */
[----:B------:R4:W1:Y:S02]  /*0dd0*/  SYNCS.EXCH.64 URZ, [UR4+0x148], UR6 ;  /* 0x0001480604ff75b2 */ /* 0x0008640008000100 */
[----:B----4-:R-:W-:Y:S01]  /*0de0*/  NOP ;  /* 0x0000000000007918 */ /* 0x010fe20000000000 */
.L_x_14:
[----:B------:R-:W-:Y:S01]  /*0df0*/  VOTEU.ALL UP0, P1 ;  /* 0x0000000000ff7886 */ /* 0x000fe20000800000 */
[----:B--23--:R-:W-:Y:S01]  /*0e00*/  UMOV UR4, 0x20 ;  /* 0x0000002000047882 */ /* 0x00cfe20000000000 */
[----:B------:R-:W2:Y:S01]  /*0e10*/  LDCU UR7, c[0x0][0x36c] ;  /* 0x00006d80ff0777ac */ /* 0x000ea20008000800 */
[----:B------:R-:W-:Y:S01]  /*0e20*/  NOP ;  /* 0x0000000000007918 */ /* 0x000fe20000000000 */
[----:B------:R-:W-:Y:S01]  /*0e30*/  LOP3.LUT R0, R97, 0x1f, RZ, 0xc0, !PT ;  /* 0x0000001f61007812 */ /* 0x000fe200078ec0ff */
[----:B------:R-:W-:Y:S01]  /*0e40*/  @!UP0 UMOV UR6, 0x400 ;  /* 0x0000040000068882 */ /* 0x000fe20000000000 */
[----:B------:R-:W-:-:S04]  /*0e50*/  @!UP0 UIADD3 UR4, UPT, UPT, -UR4, 0x100000, URZ ;  /* 0x0010000004048890 */ /* 0x000fc8000fffe1ff */
[----:B------:R-:W-:Y:S02]  /*0e60*/  @!UP0 USHF.L.U32 UR5, UR4, 0xb, URZ ;  /* 0x0000000b04058899 */ /* 0x000fe400080006ff */
[----:B------:R-:W-:Y:S02]  /*0e70*/  @!UP0 USHF.L.U32 UR4, UR4, 0x1, URZ ;  /* 0x0000000104048899 */ /* 0x000fe400080006ff */
[----:B------:R-:W-:Y:S01]  /*0e80*/  @!UP0 ULEA UR6, UR58, UR6, 0x18 ;  /* 0x000000063a068291 */ /* 0x000fe2000f8ec0ff */
[----:B------:R-:W-:Y:S01]  /*0e90*/  VOTEU.ALL UP0, P1 ;  /* 0x0000000000ff7886 */ /* 0x000fe20000800000 */
[----:B------:R-:W-:Y:S02]  /*0ea0*/  UISETP.NE.AND UP5, UPT, UR20, URZ, UPT ;  /* 0x000000ff1400728c */ /* 0x000fe4000bfa5270 */
[----:B--2---:R-:W-:Y:S01]  /*0eb0*/  UISETP.EQ.U32.AND UP6, UPT, UR7, 0x1, UPT ;  /* 0x000000010700788c */ /* 0x004fe2000bfc2070 */
[----:B------:R-:W2:Y:S07]  /*0ec0*/  FENCE.VIEW.ASYNC.S ;  /* 0x00000000000073c6 */ /* 0x000eae0000000000 */
[----:B--2---:R2:W3:Y:S01]  /*0ed0*/  @!UP0 SYNCS.EXCH.64 URZ, [UR6+0x150], UR4 ;  /* 0x0001500406ff85b2 */ /* 0x0044e20008000100 */
[----:B------:R-:W-:Y:S05]  /*0ee0*/  BRA.U !UP6, `(.L_x_15) ;  /* 0x000000010e087547 */ /* 0x000fea000b800000 */
[----:B-1-3--:R-:W-:Y:S01]  /*0ef0*/  UCGABAR_ARV ;  /* 0x00000000000079c7 */ /* 0x00afe20008000000 */
[----:B------:R-:W-:Y:S05]  /*0f00*/  BRA `(.L_x_16) ;  /* 0x0000000000047947 */ /* 0x000fea0003800000 */
.L_x_15:
[----:B-1-3--:R-:W-:Y:S01]  /*0f10*/  NOP ;  /* 0x0000000000007918 */ /* 0x00afe20000000000 */
.L_x_16:
[----:B------:R-:W1:Y:S01]  /*0f20*/  S2UR UR23, SR_CTAID.X ;  /* 0x00000000001779c3 */ /* 0x000e620000002500 */
[----:B------:R-:W-:-:S05]  /*0f30*/  CS2R.32 R88, SR_CgaSize ;  /* 0x0000000000587805 */ /* 0x000fca0000008a00 */
[----:B------:R-:W-:-:S05]  /*0f40*/  IMAD R88, R88, -0xa0, RZ ;  /* 0xffffff6058587824 */ /* 0x000fca00078e02ff */
[----:B--2---:R-:W-:-:S14]  /*0f50*/  R2UR UR5, R88 ;  /* 0x00000000580572ca */ /* 0x004fdc00000e0000 */
[----:B------:R-:W2:Y:S01]  /*0f60*/  LDCU UR5, c[0x0][UR5+0x2b0] ;  /* 0x00005600050577ac */ /* 0x000ea20008000800 */
[----:B------:R-:W-:-:S05]  /*0f70*/  CS2R.32 R88, SR_CgaSize ;  /* 0x0000000000587805 */ /* 0x000fca0000008a00 */
[----:B------:R-:W-:-:S05]  /*0f80*/  IMAD R88, R88, -0xa0, RZ ;  /* 0xffffff6058587824 */ /* 0x000fca00078e02ff */
[----:B------:R-:W-:-:S14]  /*0f90*/  R2UR UR4, R88 ;  /* 0x00000000580472ca */ /* 0x000fdc00000e0000 */
[----:B------:R-:W3:Y:S01]  /*0fa0*/  LDCU UR4, c[0x0][UR4+0x2b4] ;  /* 0x00005680040477ac */ /* 0x000ee20008000800 */
[----:B------:R-:W4:Y:S01]  /*0fb0*/  S2UR UR34, SR_CTAID.Y ;  /* 0x00000000002279c3 */ /* 0x000f220000002600 */
[----:B------:R-:W-:-:S05]  /*0fc0*/  CS2R.32 R88, SR_CgaSize ;  /* 0x0000000000587805 */ /* 0x000fca0000008a00 */
[----:B------:R-:W-:-:S05]  /*0fd0*/  IMAD R88, R88, -0xa0, RZ ;  /* 0xffffff6058587824 */ /* 0x000fca00078e02ff */
[----:B------:R-:W-:-:S14]  /*0fe0*/  R2UR UR7, R88 ;  /* 0x00000000580772ca */ /* 0x000fdc00000e0000 */
[----:B------:R-:W3:Y:S01]  /*0ff0*/  LDCU UR7, c[0x0][UR7+0x2a4] ;  /* 0x00005480070777ac */ /* 0x000ee20008000800 */
[----:B------:R-:W-:Y:S01]  /*1000*/  UISETP.GT.U32.AND UP0, UPT, UR47, 0xffff, UPT ;  /* 0x0000ffff2f00788c */ /* 0x000fe2000bf04070 */
[----:B------:R-:W-:-:S05]  /*1010*/  CS2R.32 R88, SR_CgaSize ;  /* 0x0000000000587805 */ /* 0x000fca0000008a00 */
[----:B------:R-:W-:-:S05]  /*1020*/  IMAD R88, R88, -0xa0, RZ ;  /* 0xffffff6058587824 */ /* 0x000fca00078e02ff */
[----:B------:R-:W-:-:S14]  /*1030*/  R2UR UR59, R88 ;  /* 0x00000000583b72ca */ /* 0x000fdc00000e0000 */
[----:B------:R-:W3:Y:S01]  /*1040*/  LDCU UR59, c[0x0][UR59+0x2a0] ;  /* 0x000054003b3b77ac */ /* 0x000ee20008000800 */
[----:B------:R-:W3:Y:S01]  /*1050*/  LDCU UR21, c[0x0][0xb24] ;  /* 0x00016480ff1577ac */ /* 0x000ee20008000800 */
[----:B------:R-:W3:Y:S01]  /*1060*/  LDCU UR45, c[0x0][0xb24] ;  /* 0x00016480ff2d77ac */ /* 0x000ee20008000800 */
[----:B-1----:R-:W-:Y:S01]  /*1070*/  I2FP.F32.U32 R3, UR23 ;  /* 0x0000001700037c45 */ /* 0x002fe20008201000 */
[----:B------:R-:W1:Y:S04]  /*1080*/  LDCU UR26, c[0x0][0xb30] ;  /* 0x00016600ff1a77ac */ /* 0x000e680008000800 */
[----:B--2---:R-:W-:Y:S01]  /*1090*/  FMUL R3, R3, UR5 ;  /* 0x0000000503037c20 */ /* 0x004fe20008400000 */
[----:B------:R-:W-:Y:S01]  /*10a0*/  USEL UR5, UR47, 0xffff, !UP0 ;  /* 0x0000ffff2f057887 */ /* 0x000fe2000c000000 */
[----:B----4-:R-:W-:Y:S01]  /*10b0*/  I2FP.F32.U32 R2, UR34 ;  /* 0x0000002200027c45 */ /* 0x010fe20008201000 */
[----:B------:R-:W-:-:S03]  /*10c0*/  USHF.L.U32 UR28, UR58, 0xb, URZ ;  /* 0x0000000b3a1c7899 */ /* 0x000fc600080006ff */
[----:B------:R-:W2:Y:S01]  /*10d0*/  F2I.U32.TRUNC.NTZ R3, R3 ;  /* 0x0000000300037305 */ /* 0x000ea2000020f000 */
[----:B------:R-:W-:Y:S01]  /*10e0*/  ULOP3.LUT UR24, UR5, 0xffff, URZ, 0xc0, !UPT ;  /* 0x0000ffff05187892 */ /* 0x000fe2000f8ec0ff */
[----:B---3--:R-:W-:-:S06]  /*10f0*/  FMUL R2, R2, UR4 ;  /* 0x0000000402027c20 */ /* 0x008fcc0008400000 */
[----:B------:R-:W3:Y:S01]  /*1100*/  F2I.U32.TRUNC.NTZ R2, R2 ;  /* 0x0000000200027305 */ /* 0x000ee2000020f000 */
[----:B--2---:R-:W-:Y:S02]  /*1110*/  R2UR UR4, R3 ;  /* 0x00000000030472ca */ /* 0x004fe400000e0000 */
[----:B------:R-:W-:Y:S02]  /*1120*/  PRMT R3, RZ, 0x7610, R3 ;  /* 0x00007610ff037816 */ /* 0x000fe40000000003 */
[----:B---3--:R-:W-:Y:S02]  /*1130*/  R2UR UR6, R2 ;  /* 0x00000000020672ca */ /* 0x008fe400000e0000 */
[----:B------:R-:W-:-:S07]  /*1140*/  PRMT R2, RZ, 0x7610, R2 ;  /* 0x00007610ff027816 */ /* 0x000fce0000000002 */
[----:B------:R-:W-:-:S04]  /*1150*/  UIADD3 UR5, UPT, UPT, -UR4, URZ, URZ ;  /* 0x000000ff04057290 */ /* 0x000fc8000fffe1ff */
[----:B------:R-:W-:Y:S02]  /*1160*/  UIMAD UR59, UR59, UR5, UR23 ;  /* 0x000000053b3b72a4 */ /* 0x000fe4000f8e0217 */
[----:B------:R-:W-:-:S04]  /*1170*/  UIADD3 UR4, UPT, UPT, -UR6, URZ, URZ ;  /* 0x000000ff06047290 */ /* 0x000fc8000fffe1ff */
[----:B------:R-:W-:-:S06]  /*1180*/  UIMAD UR4, UR7, UR4, UR34 ;  /* 0x00000004070472a4 */ /* 0x000fcc000f8e0222 */
[----:B------:R-:W-:Y:S01]  /*1190*/  IMAD.U32 R88, RZ, RZ, UR4 ;  /* 0x00000004ff587e24 */ /* 0x000fe2000f8e00ff */
[----:B-1----:R-:W-:Y:S06]  /*11a0*/  BRA.U UP5, `(.L_x_17) ;  /* 0x0000000105687547 */ /* 0x002fec000b800000 */
[----:B------:R-:W-:Y:S01]  /*11b0*/  R2UR UR4, R88 ;  /* 0x00000000580472ca */ /* 0x000fe200000e0000 */
[----:B------:R-:W-:-:S12]  /*11c0*/  ULOP3.LUT UR5, UR59, 0x4, URZ, 0x3c, !UPT ;  /* 0x000000043b057892 */ /* 0x000fd8000f8e3cff */
[----:B------:R-:W-:Y:S02]  /*11d0*/  UISETP.NE.AND UP0, UPT, UR4, URZ, UPT ;  /* 0x000000ff0400728c */ /* 0x000fe4000bf05270 */
[----:B------:R-:W-:Y:S02]  /*11e0*/  ULOP3.LUT UR4, UR59, 0x2, URZ, 0x3c, !UPT ;  /* 0x000000023b047892 */ /* 0x000fe4000f8e3cff */
[----:B------:R-:W-:-:S04]  /*11f0*/  UISETP.GT.U32.AND UP2, UPT, UR59, 0x1, UP0 ;  /* 0x000000013b00788c */ /* 0x000fc80008744070 */
[----:B------:R-:W-:Y:S02]  /*1200*/  USEL UR8, URZ, 0x1, UP2 ;  /* 0x00000001ff087887 */ /* 0x000fe40009000000 */
[----:B------:R-:W-:Y:S02]  /*1210*/  USEL UR7, URZ, 0x2, UP2 ;  /* 0x00000002ff077887 */ /* 0x000fe40009000000 */
[----:B------:R-:W-:Y:S02]  /*1220*/  UISETP.GT.U32.AND UP2, UPT, UR4, 0x1, UP0 ;  /* 0x000000010400788c */ /* 0x000fe40008744070 */
[----:B------:R-:W-:Y:S02]  /*1230*/  ULOP3.LUT UR4, UR59, 0x6, URZ, 0x3c, !UPT ;  /* 0x000000063b047892 */ /* 0x000fe4000f8e3cff */
[----:B------:R-:W-:Y:S02]  /*1240*/  USEL UR6, URZ, 0x4, UP2 ;  /* 0x00000004ff067887 */ /* 0x000fe40009000000 */
[----:B------:R-:W-:-:S02]  /*1250*/  USEL UR9, URZ, 0x8, UP2 ;  /* 0x00000008ff097887 */ /* 0x000fc40009000000 */
[----:B------:R-:W-:Y:S02]  /*1260*/  UISETP.GT.U32.AND UP2, UPT, UR5, 0x1, UP0 ;  /* 0x000000010500788c */ /* 0x000fe40008744070 */
[----:B------:R-:W-:Y:S02]  /*1270*/  UISETP.GT.U32.AND UP0, UPT, UR4, 0x1, UP0 ;  /* 0x000000010400788c */ /* 0x000fe40008704070 */
[----:B------:R-:W-:Y:S02]  /*1280*/  USEL UR4, URZ, 0x10, UP2 ;  /* 0x00000010ff047887 */ /* 0x000fe40009000000 */
[----:B------:R-:W-:Y:S02]  /*1290*/  UIADD3 UR5, UPT, UPT, UR6, UR7, UR8 ;  /* 0x0000000706057290 */ /* 0x000fe4000fffe008 */
[----:B------:R-:W-:Y:S02]  /*12a0*/  USEL UR7, URZ, 0x40, UP0 ;  /* 0x00000040ff077887 */ /* 0x000fe40008000000 */
[----:B------:R-:W-:-:S02]  /*12b0*/  USEL UR8, URZ, 0x20, UP2 ;  /* 0x00000020ff087887 */ /* 0x000fc40009000000 */
[----:B------:R-:W-:Y:S02]  /*12c0*/  UIADD3 UR5, UPT, UPT, UR4, UR5, UR9 ;  /* 0x0000000504057290 */ /* 0x000fe4000fffe009 */
[----:B------:R-:W-:Y:S02]  /*12d0*/  ULOP3.LUT UR4, UR59, 0xfffffffe, URZ, 0xc0, !UPT ;  /* 0xfffffffe3b047892 */ /* 0x000fe4000f8ec0ff */
[----:B------:R-:W-:Y:S02]  /*12e0*/  USEL UR6, URZ, 0x80, UP0 ;  /* 0x00000080ff067887 */ /* 0x000fe40008000000 */
[----:B------:R-:W-:-:S03]  /*12f0*/  UIADD3 UR5, UPT, UPT, UR7, UR5, UR8 ;  /* 0x0000000507057290 */ /* 0x000fc6000fffe008 */
[----:B------:R-:W-:Y:S01]  /*1300*/  UMOV UR7, 0x3 ;  /* 0x0000000300077882 */ /* 0x000fe20000000000 */
[----:B------:R-:W-:Y:S02]  /*1310*/  UIADD3 UR5, UPT, UPT, UR5, UR6, URZ ;  /* 0x0000000605057290 */ /* 0x000fe4000fffe0ff */
[----:B------:R-:W-:-:S04]  /*1320*/  USHF.L.U32 UR4, UR7, UR4, URZ ;  /* 0x0000000407047299 */ /* 0x000fc800080006ff */
[----:B------:R-:W-:Y:S02]  /*1330*/  MOV R3, UR5 ;  /* 0x0000000500037c02 */ /* 0x000fe40008000f00 */
[----:B------:R-:W-:-:S07]  /*1340*/  IMAD.U32 R2, RZ, RZ, UR4 ;  /* 0x00000004ff027e24 */ /* 0x000fce000f8e00ff */
.L_x_17:
[----:B------:R-:W1:Y:S01]  /*1350*/  S2UR UR36, SR_CTAID.Z ;  /* 0x00000000002479c3 */ /* 0x000e620000002700 */
[----:B------:R-:W-:Y:S01]  /*1360*/  UISETP.GE.AND UP0, UPT, UR21, 0x1, UPT ;  /* 0x000000011500788c */ /* 0x000fe2000bf06270 */
[----:B------:R-:W-:Y:S01]  /*1370*/  UMOV UR27, 0x55 ;  /* 0x00000055001b7882 */ /* 0x000fe20000000000 */
[----:B------:R-:W-:-:S07]  /*1380*/  UMOV UR32, UR23 ;  /* 0x0000001700207c82 */ /* 0x000fce0008000000 */
[----:B------:R-:W-:Y:S05]  /*1390*/  BRA.U !UP0, `(.L_x_18) ;  /* 0x0000000108d47547 */ /* 0x000fea000b800000 */
[----:B------:R-:W2:Y:S01]  /*13a0*/  LDCU.128 UR16, c[0x0][0xb10] ;  /* 0x00016200ff1077ac */ /* 0x000ea20008000c00 */
[----:B------:R-:W3:Y:S01]  /*13b0*/  LDCU UR13, c[0x0][0x370] ;  /* 0x00006e00ff0d77ac */ /* 0x000ee20008000800 */
[----:B------:R-:W4:Y:S01]  /*13c0*/  LDCU UR8, c[0x0][0x374] ;  /* 0x00006e80ff0877ac */ /* 0x000f220008000800 */
[----:B------:R-:W1:Y:S01]  /*13d0*/  LDCU UR22, c[0x0][0xb0c] ;  /* 0x00016180ff1677ac */ /* 0x000e620008000800 */
[----:B------:R-:W1:Y:S01]  /*13e0*/  LDCU UR25, c[0x0][0xb20] ;  /* 0x00016400ff1977ac */ /* 0x000e620008000800 */
[----:B--2---:R-:W-:Y:S01]  /*13f0*/  UIMAD.WIDE.U32 UR4, UR23, UR16, URZ ;  /* 0x00000010170472a5 */ /* 0x004fe2000f8e00ff */
[----:B------:R-:W2:Y:S01]  /*1400*/  LDCU.64 UR14, c[0x0][0xb28] ;  /* 0x00016500ff0e77ac */ /* 0x000ea20008000a00 */
[----:B------:R-:W-:-:S05]  /*1410*/  UISETP.NE.AND UP3, UPT, UR18, 0x1, UPT ;  /* 0x000000011200788c */ /* 0x000fca000bf65270 */
[----:B------:R-:W-:Y:S01]  /*1420*/  UMOV UR4, UR5 ;  /* 0x0000000500047c82 */ /* 0x000fe20008000000 */
[----:B---3--:R-:W-:Y:S02]  /*1430*/  UIMAD.WIDE.U32 UR6, UR13, UR16, URZ ;  /* 0x000000100d0672a5 */ /* 0x008fe4000f8e00ff */
[----:B------:R-:W-:Y:S02]  /*1440*/  USHF.R.U32.HI UR9, URZ, UR17, UR4 ;  /* 0x00000011ff097299 */ /* 0x000fe40008011604 */
[----:B----4-:R-:W-:Y:S02]  /*1450*/  UIMAD.WIDE.U32 UR4, UR8, UR19, URZ ;  /* 0x00000013080472a5 */ /* 0x010fe4000f8e00ff */
[----:B-1----:R-:W-:Y:S01]  /*1460*/  UISETP.NE.AND UP0, UPT, UR22, 0x1, UPT ;  /* 0x000000011600788c */ /* 0x002fe2000bf05270 */
[----:B------:R-:W-:Y:S01]  /*1470*/  UMOV UR6, UR7 ;  /* 0x0000000700067c82 */ /* 0x000fe20008000000 */
[----:B------:R-:W-:-:S03]  /*1480*/  UISETP.NE.AND UP2, UPT, UR21, 0x1, UPT ;  /* 0x000000011500788c */ /* 0x000fc6000bf45270 */
[----:B------:R-:W-:Y:S01]  /*1490*/  UMOV UR4, UR5 ;  /* 0x0000000500047c82 */ /* 0x000fe20008000000 */
[----:B------:R-:W-:Y:S02]  /*14a0*/  USEL UR12, UR23, UR9, !UP0 ;  /* 0x00000009170c7287 */ /* 0x000fe4000c000000 */
[----:B------:R-:W-:Y:S02]  /*14b0*/  @UP3 USHF.R.U32.HI UR8, URZ, UR25, UR4 ;  /* 0x00000019ff083299 */ /* 0x000fe40008011604 */
[----:B------:R-:W-:Y:S02]  /*14c0*/  UIADD3 UR32, UPT, UPT, -UR12, URZ, URZ ;  /* 0x000000ff0c207290 */ /* 0x000fe4000fffe1ff */
[----:B------:R-:W-:Y:S02]  /*14d0*/  @UP0 USHF.R.U32.HI UR13, URZ, UR17, UR6 ;  /* 0x00000011ff0d0299 */ /* 0x000fe40008011606 */
[----:B------:R-:W-:Y:S02]  /*14e0*/  UIMAD.WIDE.U32 UR6, UR34, UR19, URZ ;  /* 0x00000013220672a5 */ /* 0x000fe4000f8e00ff */
[----:B--2---:R-:W-:-:S02]  /*14f0*/  UIMAD.WIDE.U32 UR4, UR8, UR14, URZ ;  /* 0x0000000e080472a5 */ /* 0x004fc4000f8e00ff */
[----:B------:R-:W-:Y:S02]  /*1500*/  UIMAD.WIDE.U32 UR10, UR13, UR14, URZ ;  /* 0x0000000e0d0a72a5 */ /* 0x000fe4000f8e00ff */
[----:B------:R-:W-:Y:S01]  /*1510*/  UIMAD UR32, UR22, UR32, UR23 ;  /* 0x00000020162072a4 */ /* 0x000fe2000f8e0217 */
[----:B------:R-:W-:Y:S02]  /*1520*/  UMOV UR6, UR7 ;  /* 0x0000000700067c82 */ /* 0x000fe40008000000 */
[----:B------:R-:W-:Y:S01]  /*1530*/  UMOV UR4, UR5 ;  /* 0x0000000500047c82 */ /* 0x000fe20008000000 */
[----:B------:R-:W-:Y:S02]  /*1540*/  USHF.R.U32.HI UR6, URZ, UR25, UR6 ;  /* 0x00000019ff067299 */ /* 0x000fe40008011606 */
[----:B------:R-:W-:Y:S01]  /*1550*/  @UP2 USHF.R.U32.HI UR8, URZ, UR15, UR4 ;  /* 0x0000000fff082299 */ /* 0x000fe20008011604 */
[----:B------:R-:W-:Y:S01]  /*1560*/  UMOV UR5, UR11 ;  /* 0x0000000b00057c82 */ /* 0x000fe20008000000 */
[----:B------:R-:W-:-:S02]  /*1570*/  USEL UR4, UR34, UR6, !UP3 ;  /* 0x0000000622047287 */ /* 0x000fc4000d800000 */
[----:B------:R-:W-:Y:S02]  /*1580*/  @UP2 USHF.R.U32.HI UR13, URZ, UR15, UR5 ;  /* 0x0000000fff0d2299 */ /* 0x000fe40008011605 */
[----:B------:R-:W-:Y:S02]  /*1590*/  UIMAD UR5, UR8, UR21, URZ ;  /* 0x00000015080572a4 */ /* 0x000fe4000f8e02ff */
[----:B------:R-:W-:Y:S02]  /*15a0*/  UIMAD UR8, UR13, UR21, URZ ;  /* 0x000000150d0872a4 */ /* 0x000fe4000f8e02ff */
[----:B------:R-:W-:Y:S02]  /*15b0*/  UISETP.GE.AND UP0, UPT, UR4, UR5, UPT ;  /* 0x000000050400728c */ /* 0x000fe4000bf06270 */
[----:B------:R-:W-:Y:S02]  /*15c0*/  UIMAD.WIDE.U32 UR6, UR4, UR14, URZ ;  /* 0x0000000e040672a5 */ /* 0x000fe4000f8e00ff */
[----:B------:R-:W-:-:S02]  /*15d0*/  UISETP.GE.OR UP0, UPT, UR12, UR8, UP0 ;  /* 0x000000080c00728c */ /* 0x000fc40008706670 */
[----:B------:R-:W-:-:S03]  /*15e0*/  UIMAD.WIDE.U32 UR8, UR12, UR14, URZ ;  /* 0x0000000e0c0872a5 */ /* 0x000fc6000f8e00ff */
[----:B------:R-:W-:Y:S01]  /*15f0*/  UMOV UR6, UR7 ;  /* 0x0000000700067c82 */ /* 0x000fe20008000000 */
[----:B------:R-:W-:Y:S02]  /*1600*/  UIADD3 UR7, UPT, UPT, -UR4, URZ, URZ ;  /* 0x000000ff04077290 */ /* 0x000fe4000fffe1ff */
[----:B------:R-:W-:Y:S02]  /*1610*/  USHF.R.U32.HI UR6, URZ, UR15, UR6 ;  /* 0x0000000fff067299 */ /* 0x000fe40008011606 */
[----:B------:R-:W-:Y:S02]  /*1620*/  UIMAD UR34, UR18, UR7, UR34 ;  /* 0x00000007122272a4 */ /* 0x000fe4000f8e0222 */
[----:B------:R-:W-:Y:S01]  /*1630*/  USEL UR6, UR4, UR6, !UP2 ;  /* 0x0000000604067287 */ /* 0x000fe2000d000000 */
[----:B------:R-:W-:Y:S02]  /*1640*/  @!UP0 UMOV UR5, UR9 ;  /* 0x0000000900058c82 */ /* 0x000fe40008000000 */
[----:B------:R-:W-:-:S02]  /*1650*/  @!UP0 USHF.R.U32.HI UR5, URZ, UR15, UR5 ;  /* 0x0000000fff058299 */ /* 0x000fc40008011605 */
[----:B------:R-:W-:Y:S02]  /*1660*/  UIADD3 UR7, UPT, UPT, -UR6, URZ, URZ ;  /* 0x000000ff06077290 */ /* 0x000fe4000fffe1ff */
[----:B------:R-:W-:Y:S02]  /*1670*/  @!UP0 USEL UR5, UR12, UR5, !UP2 ;  /* 0x000000050c058287 */ /* 0x000fe4000d000000 */
[----:B------:R-:W-:Y:S02]  /*1680*/  UIMAD UR7, UR21, UR7, UR4 ;  /* 0x00000007150772a4 */ /* 0x000fe4000f8e0204 */
[----:B------:R-:W-:Y:S02]  /*1690*/  @!UP0 UIADD3 UR6, UPT, UPT, UR6, -UR5, URZ ;  /* 0x8000000506068290 */ /* 0x000fe4000fffe0ff */
[----:B------:R-:W-:Y:S02]  /*16a0*/  @!UP0 UIMAD UR7, UR7, UR13, UR5 ;  /* 0x0000000d070782a4 */ /* 0x000fe4000f8e0205 */
[----:B------:R-:W-:-:S04]  /*16b0*/  @!UP0 UIMAD UR4, UR6, UR21, UR12 ;  /* 0x00000015060482a4 */ /* 0x000fc8000f8e020c */
[----:B------:R-:W-:Y:S01]  /*16c0*/  UIMAD UR34, UR4, UR18, UR34 ;  /* 0x00000012042272a4 */ /* 0x000fe2000f8e0222 */
[----:B------:R-:W-:Y:S02]  /*16d0*/  @!UP0 UMOV UR12, UR7 ;  /* 0x00000007000c8c82 */ /* 0x000fe40008000000 */
[----:B------:R-:W-:-:S12]  /*16e0*/  UIMAD UR32, UR12, UR22, UR32 ;  /* 0x000000160c2072a4 */ /* 0x000fd8000f8e0220 */
.L_x_18:
[----:B------:R-:W-:Y:S02]  /*16f0*/  UISETP.NE.AND UP2, UPT, UR26, 0x1, UPT ;  /* 0x000000011a00788c */ /* 0x000fe4000bf45270 */
[----:B------:R-:W-:Y:S02]  /*1700*/  UISETP.NE.AND UP0, UPT, UR20, 0x2, UPT ;  /* 0x000000021400788c */ /* 0x000fe4000bf05270 */
[----:B------:R-:W-:Y:S02]  /*1710*/  ULOP3.LUT UR28, UR28, 0x3000, URZ, 0xc0, !UPT ;  /* 0x000030001c1c7892 */ /* 0x000fe4000f8ec0ff */
[----:B------:R-:W-:-:S03]  /*1720*/  USHF.L.U32 UR24, UR27, UR24, URZ ;  /* 0x000000181b187299 */ /* 0x000fc600080006ff */
[----:B------:R-:W-:Y:S09]  /*1730*/  BRA.U UP2, `(.L_x_19) ;  /* 0x0000000102407547 */ /* 0x000ff2000b800000 */
[----:B------:R-:W2:Y:S01]  /*1740*/  LDCU.128 UR8, c[0x0][0xb10] ;  /* 0x00016200ff0877ac */ /* 0x000ea20008000c00 */
[----:B------:R-:W3:Y:S01]  /*1750*/  LDCU UR12, c[0x0][0xb0c] ;  /* 0x00016180ff0c77ac */ /* 0x000ee20008000800 */
[----:B------:R-:W4:Y:S01]  /*1760*/  LDCU UR13, c[0x0][0xb20] ;  /* 0x00016400ff0d77ac */ /* 0x000f220008000800 */
[----:B--2---:R-:W-:Y:S02]  /*1770*/  UIMAD.WIDE.U32 UR4, UR32, UR8, URZ ;  /* 0x00000008200472a5 */ /* 0x004fe4000f8e00ff */
[----:B------:R-:W-:Y:S02]  /*1780*/  UIMAD.WIDE.U32 UR6, UR34, UR11, URZ ;  /* 0x0000000b220672a5 */ /* 0x000fe4000f8e00ff */
[----:B---3--:R-:W-:Y:S02]  /*1790*/  UISETP.NE.AND UP2, UPT, UR12, 0x1, UPT ;  /* 0x000000010c00788c */ /* 0x008fe4000bf45270 */
[----:B------:R-:W-:-:S03]  /*17a0*/  USHF.R.U32.HI UR5, URZ, UR9, UR5 ;  /* 0x00000009ff057299 */ /* 0x000fc60008011605 */
[----:B------:R-:W-:Y:S01]  /*17b0*/  UMOV UR4, UR7 ;  /* 0x0000000700047c82 */ /* 0x000fe20008000000 */
[----:B------:R-:W-:Y:S02]  /*17c0*/  USEL UR5, UR32, UR5, !UP2 ;  /* 0x0000000520057287 */ /* 0x000fe4000d000000 */
[----:B------:R-:W-:Y:S02]  /*17d0*/  UISETP.NE.AND UP2, UPT, UR10, 0x1, UPT ;  /* 0x000000010a00788c */ /* 0x000fe4000bf45270 */
[----:B----4-:R-:W-:-:S04]  /*17e0*/  USHF.R.U32.HI UR4, URZ, UR13, UR4 ;  /* 0x0000000dff047299 */ /* 0x010fc80008011604 */
[----:B------:R-:W-:-:S04]  /*17f0*/  USEL UR4, UR34, UR4, !UP2 ;  /* 0x0000000422047287 */ /* 0x000fc8000d000000 */
[----:B------:R-:W-:Y:S02]  /*1800*/  UIADD3 UR6, UPT, UPT, -UR4, UR5, URZ ;  /* 0x0000000504067290 */ /* 0x000fe4000fffe1ff */
[----:B------:R-:W-:Y:S02]  /*1810*/  UIADD3 UR4, UPT, UPT, UR4, -UR5, URZ ;  /* 0x8000000504047290 */ /* 0x000fe4000fffe0ff */
[----:B------:R-:W-:Y:S02]  /*1820*/  UIMAD UR34, UR6, UR10, UR34 ;  /* 0x0000000a062272a4 */ /* 0x000fe4000f8e0222 */
[----:B------:R-:W-:-:S12]  /*1830*/  UIMAD UR32, UR4, UR12, UR32 ;  /* 0x0000000c042072a4 */ /* 0x000fd8000f8e0220 */
.L_x_19:
[----:B------:R-:W-:Y:S05]  /*1840*/  BRA.U !UP6, `(.L_x_20) ;  /* 0x000000010e0c7547 */ /* 0x000fea000b800000 */
[----:B------:R-:W-:Y:S01]  /*1850*/  UCGABAR_WAIT ;  /* 0x0000000000007dc7 */ /* 0x000fe20008000000 */
[----:B------:R-:W-:Y:S01]  /*1860*/  CCTL.IVALL ;  /* 0x00000000ff00798f */ /* 0x000fe20002000000 */
[----:B------:R-:W-:Y:S05]  /*1870*/  BRA `(.L_x_21) ;  /* 0x0000000000047947 */ /* 0x000fea0003800000 */
.L_x_20:
[----:B------:R-:W-:Y:S06]  /*1880*/  BAR.SYNC.DEFER_BLOCKING 0x0 ;  /* 0x0000000000007b1d */ /* 0x000fec0000010000 */
.L_x_21:
[----:B------:R-:W-:Y:S05]  /*1890*/  BRA.U UP0, `(.L_x_22) ;  /* 0x0000001500687547 */ /* 0x000fea000b800000 */
[----:B------:R-:W2:Y:S01]  /*18a0*/  LDCU UR6, c[0x0][0x38c] ;  /* 0x00007180ff0677ac */ /* 0x000ea20008000800 */
[----:B------:R-:W-:Y:S01]  /*18b0*/  PLOP3.LUT P1, PT, PT, PT, UP4, 0x80, 0x8 ;  /* 0x000000000008781c */ /* 0x000fe20003f2f048 */
[----:B------:R-:W-:Y:S01]  /*18c0*/  IMAD.MOV.U32 R12, RZ, RZ, 0x1 ;  /* 0x00000001ff0c7424 */ /* 0x000fe200078e00ff */
[----:B------:R-:W-:Y:S01]  /*18d0*/  ISETP.NE.AND P2, PT, R0, RZ, P3 ;  /* 0x000000ff0000720c */ /* 0x000fe20001f45270 */
[----:B------:R-:W-:Y:S01]  /*18e0*/  USHF.L.U32 UR7, UR23, 0x7, URZ ;  /* 0x0000000717077899 */ /* 0x000fe200080006ff */
[----:B------:R-:W-:Y:S01]  /*18f0*/  PLOP3.LUT P1, PT, P1, PT, PT, 0x8, 0x80 ;  /* 0x000000000080781c */ /* 0x000fe20000f2e170 */
[----:B------:R-:W-:Y:S01]  /*1900*/  UMOV UR13, 0x400 ;  /* 0x00000400000d7882 */ /* 0x000fe20000000000 */
[----:B------:R-:W-:Y:S01]  /*1910*/  UISETP.NE.AND UP1, UPT, UR20, URZ, UPT ;  /* 0x000000ff1400728c */ /* 0x000fe2000bf25270 */
[----:B------:R-:W-:Y:S01]  /*1920*/  CS2R R10, SRZ ;  /* 0x00000000000a7805 */ /* 0x000fe2000001ff00 */
[----:B------:R-:W-:Y:S01]  /*1930*/  ULEA UR13, UR58, UR13, 0x18 ;  /* 0x0000000d3a0d7291 */ /* 0x000fe2000f8ec0ff */
[----:B------:R-:W-:Y:S01]  /*1940*/  IMAD.MOV.U32 R9, RZ, RZ, RZ ;  /* 0x000000ffff097224 */ /* 0x000fe200078e00ff */
[----:B------:R-:W3:Y:S01]  /*1950*/  LDCU UR39, c[0x0][0x370] ;  /* 0x00006e00ff2777ac */ /* 0x000ee20008000800 */
[----:B------:R-:W-:Y:S01]  /*1960*/  IMAD.MOV.U32 R8, RZ, RZ, 0x1 ;  /* 0x00000001ff087424 */ /* 0x000fe200078e00ff */
[----:B------:R-:W4:Y:S01]  /*1970*/  LDCU.64 UR26, c[0x0][0x348] ;  /* 0x00006900ff1a77ac */ /* 0x000f220008000a00 */
[----:B--2---:R-:W-:-:S02]  /*1980*/  UIADD3 UR5, UPT, UPT, UR6, 0x7f, URZ ;  /* 0x0000007f06057890 */ /* 0x004fc4000fffe0ff */
[----:B------:R-:W-:Y:S02]  /*1990*/  UIADD3 UR46, UPT, UPT, UR6, 0xfe, URZ ;  /* 0x000000fe062e7890 */ /* 0x000fe4000fffe0ff */
[----:B------:R-:W-:Y:S02]  /*19a0*/  USHF.R.S32.HI UR4, URZ, 0x1f, UR5 ;  /* 0x0000001fff047899 */ /* 0x000fe40008011405 */
[----:B------:R-:W-:Y:S02]  /*19b0*/  USHF.L.U32 UR47, UR23, 0x6, URZ ;  /* 0x00000006172f7899 */ /* 0x000fe400080006ff */
[----:B------:R-:W-:Y:S02]  /*19c0*/  ULEA.HI UR4, UR4, UR5, URZ, 0x7 ;  /* 0x0000000504047291 */ /* 0x000fe4000f8f38ff */
[----:B------:R-:W-:Y:S02]  /*19d0*/  UIADD3 UR5, UPT, UPT, UR6, -0x1, URZ ;  /* 0xffffffff06057890 */ /* 0x000fe4000fffe0ff */
[----:B------:R-:W-:-:S02]  /*19e0*/  USHF.R.S32.HI UR41, URZ, 0x7, UR4 ;  /* 0x00000007ff297899 */ /* 0x000fc40008011404 */
[----:B------:R-:W-:Y:S02]  /*19f0*/  UISETP.GE.U32.AND UP2, UPT, UR5, -0xff, UPT ;  /* 0xffffff010500788c */ /* 0x000fe4000bf46070 */
[----:B------:R-:W-:Y:S02]  /*1a00*/  UISETP.LT.U32.AND UP0, UPT, UR41, 0x8, UPT ;  /* 0x000000082900788c */ /* 0x000fe4000bf01070 */
[----:B------:R-:W-:Y:S02]  /*1a10*/  ULOP3.LUT UR5, UR7, 0x80, URZ, 0xc0, !UPT ;  /* 0x0000008007057892 */ /* 0x000fe4000f8ec0ff */
[----:B------:R-:W-:Y:S01]  /*1a20*/  USEL UR40, UR41, 0x8, UP0 ;  /* 0x0000000829287887 */ /* 0x000fe20008000000 */
[----:B------:R-:W2:Y:S03]  /*1a30*/  LDCU UR38, c[0x0][0x374] ;  /* 0x00006e80ff2677ac */ /* 0x000ea60008000800 */
[----:B------:R-:W-:-:S02]  /*1a40*/  UIADD3 UR4, UPT, UPT, UR40, -0x1, URZ ;  /* 0xffffffff28047890 */ /* 0x000fc4000fffe0ff */
[----:B------:R-:W-:Y:S02]  /*1a50*/  @UP2 UIADD3 UR4, UPT, UPT, UR40, URZ, URZ ;  /* 0x000000ff28042290 */ /* 0x000fe4000fffe0ff */
[----:B------:R-:W-:Y:S02]  /*1a60*/  USEL UR21, UR56, 0x2, UP1 ;  /* 0x0000000238157887 */ /* 0x000fe40008800000 */
[----:B------:R-:W-:Y:S02]  /*1a70*/  UIADD3 UR30, UPT, UPT, UR13, 0x16300, UR28 ;  /* 0x000163000d1e7890 */ /* 0x000fe4000fffe01c */
[----:B------:R-:W-:Y:S02]  /*1a80*/  ULEA.HI UR43, UR28, UR5, URZ, 0x19 ;  /* 0x000000051c2b7291 */ /* 0x000fe4000f8fc8ff */
[----:B------:R-:W-:Y:S02]  /*1a90*/  UIADD3 UR44, UPT, UPT, UR41, -UR40, URZ ;  /* 0x80000028292c7290 */ /* 0x000fe4000fffe0ff */
[----:B------:R-:W-:-:S02]  /*1aa0*/  UIADD3 UR29, UPT, UPT, UR4, 0x1, URZ ;  /* 0x00000001041d7890 */ /* 0x000fc4000fffe0ff */
[----:B------:R-:W-:Y:S01]  /*1ab0*/  UIADD3 UR42, UPT, UPT, -UR4, URZ, URZ ;  /* 0x000000ff042a7290 */ /* 0x000fe2000fffe1ff */
[----:B--234-:R-:W-:-:S11]  /*1ac0*/  UMOV UR6, URZ ;  /* 0x000000ff00067c82 */ /* 0x01cfd60008000000 */
.L_x_42:
[----:B------:R-:W-:-:S09]  /*1ad0*/  UISETP.NE.AND UP0, UPT, UR58, URZ, UPT ;  /* 0x000000ff3a00728c */ /* 0x000fd2000bf05270 */
[----:B-1----:R-:W-:Y:S05]  /*1ae0*/  BRA.U UP0, `(.L_x_23) ;  /* 0x0000000100287547 */ /* 0x002fea000b800000 */
[----:B------:R-:W-:Y:S02]  /*1af0*/  LEA R0, R9, UR13, 0x3 ;  /* 0x0000000d09007c11 */ /* 0x000fe4000f8e18ff */
[----:B------:R-:W-:-:S04]  /*1b00*/  SHF.L.U32 R3, R8, 0x1f, RZ ;  /* 0x0000001f08037819 */ /* 0x000fc800000006ff */
[----:B------:R-:W2:Y:S02]  /*1b10*/  SYNCS.PHASECHK.TRANS64.TRYWAIT P0, [R0+URZ+0x140], R3 ;  /* 0x00014003000075a7 */ /* 0x000ea400080011ff */
[----:B--2---:R-:W-:Y:S05]  /*1b20*/  @!P0 BRA `(.L_x_24) ;  /* 0x0000008400e48947 */ /* 0x004fea0003800000 */
.L_x_147:
[----:B------:R3:W-:Y:S01]  /*1b30*/  SYNCS.ARRIVE.TRANS64.A1T0 RZ, [R0+URZ+0x130], RZ ;  /* 0x000130ff00ff79a7 */ /* 0x0007e200081000ff */
[----:B------:R-:W-:-:S05]  /*1b40*/  VIADD R9, R9, 0x1 ;  /* 0x0000000109097836 */ /* 0x000fca0000000000 */
[----:B------:R-:W-:-:S04]  /*1b50*/  ISETP.NE.AND P0, PT, R9, 0x2, PT ;  /* 0x000000020900780c */ /* 0x000fc80003f05270 */
[----:B--2---:R-:W-:Y:S02]  /*1b60*/  SEL R3, RZ, 0x1, P0 ;  /* 0x00000001ff037807 */ /* 0x004fe40000000000 */
[----:B------:R-:W-:Y:S02]  /*1b70*/  SEL R9, R9, RZ, P0 ;  /* 0x000000ff09097207 */ /* 0x000fe40000000000 */
[----:B------:R-:W-:-:S07]  /*1b80*/  LOP3.LUT R8, R8, R3, RZ, 0x3c, !PT ;  /* 0x0000000308087212 */ /* 0x000fce00078e3cff */
.L_x_23:
[----:B------:R-:W-:Y:S01]  /*1b90*/  ULEA UR4, UR6, UR13, 0x3 ;  /* 0x0000000d06047291 */ /* 0x000fe2000f8e18ff */
[----:B---3--:R-:W-:Y:S01]  /*1ba0*/  SHF.L.U32 R0, R12, 0x1f, RZ ;  /* 0x0000001f0c007819 */ /* 0x008fe200000006ff */
[----:B------:R-:W-:Y:S02]  /*1bb0*/  UISETP.GE.U32.AND UP0, UPT, UR46, 0xff, UPT ;  /* 0x000000ff2e00788c */ /* 0x000fe4000bf06070 */
[----:B------:R-:W-:Y:S01]  /*1bc0*/  ULEA UR19, UR34, UR43, 0x8 ;  /* 0x0000002b22137291 */ /* 0x000fe2000f8e40ff */
[----:B------:R-:W-:-:S04]  /*1bd0*/  UMOV UR7, URZ ;  /* 0x000000ff00077c82 */ /* 0x000fc80008000000 */
[----:B------:R2:W3:Y:S01]  /*1be0*/  SYNCS.PHASECHK.TRANS64.TRYWAIT P0, [UR4+0x40], R0 ;  /* 0x00004000ff0075a7 */ /* 0x0004e20008001104 */
[----:B------:R-:W-:-:S04]  /*1bf0*/  ULEA.HI UR4, UR32, UR32, URZ, 0x1 ;  /* 0x0000002020047291 */ /* 0x000fc8000f8f08ff */
[----:B------:R-:W-:-:S04]  /*1c00*/  USHF.L.U32 UR4, UR4, 0x6, URZ ;  /* 0x0000000604047899 */ /* 0x000fc800080006ff */
[----:B------:R-:W-:-:S04]  /*1c10*/  ULOP3.LUT UR35, UR4, 0xffffff80, URZ, 0xc0, !UPT ;  /* 0xffffff8004237892 */ /* 0x000fc8000f8ec0ff */
[----:B------:R-:W-:Y:S01]  /*1c20*/  ULOP3.LUT UR35, UR35, 0x40, UR47, 0xf8, !UPT ;  /* 0x0000004023237892 */ /* 0x000fe2000f8ef82f */
[----:B------:R-:W-:Y:S11]  /*1c30*/  BRA.U !UP0, `(.L_x_25) ;  /* 0x0000000108c47547 */ /* 0x000ff6000b800000 */
[----:B------:R-:W-:Y:S01]  /*1c40*/  UMOV UR10, UR42 ;  /* 0x0000002a000a7c82 */ /* 0x000fe20008000000 */
[----:B------:R-:W-:Y:S01]  /*1c50*/  UMOV UR4, UR6 ;  /* 0x0000000600047c82 */ /* 0x000fe20008000000 */
[----:B------:R-:W-:-:S05]  /*1c60*/  UMOV UR34, URZ ;  /* 0x000000ff00227c82 */ /* 0x000fca0008000000 */
.L_x_31:
[----:B------:R-:W-:Y:S01]  /*1c70*/  ULEA UR33, UR4, UR13, 0x3 ;  /* 0x0000000d04217291 */ /* 0x000fe2000f8e18ff */
[----:B------:R-:W-:Y:S01]  /*1c80*/  @P3 MOV R2, 0xc000 ;  /* 0x0000c00000023802 */ /* 0x000fe20000000f00 */
[----:B-1-34-:R-:W-:Y:S10]  /*1c90*/  @P0 BRA `(.L_x_26) ;  /* 0x00000000000c0947 */ /* 0x01aff40003800000 */
[----:B------:R-:W-:-:S04]  /*1ca0*/  SHF.L.U32 R3, R12, 0x1f, RZ ;  /* 0x0000001f0c037819 */ /* 0x000fc800000006ff */
[----:B------:R-:W3:Y:S02]  /*1cb0*/  SYNCS.PHASECHK.TRANS64.TRYWAIT P0, [UR33+0x40], R3 ;  /* 0x00004003ff0075a7 */ /* 0x000ee40008001121 */
[----:B---3--:R-:W-:Y:S05]  /*1cc0*/  @!P0 BRA `(.L_x_27) ;  /* 0x0000008400908947 */ /* 0x008fea0003800000 */
.L_x_26:
[----:B------:R3:W-:Y:S01]  /*1cd0*/  @P3 SYNCS.ARRIVE.TRANS64 RZ, [UR33], R2 ;  /* 0x00000002ffff39a7 */ /* 0x0007e20008000021 */
[----:B------:R-:W-:Y:S02]  /*1ce0*/  ULOP3.LUT UR5, UR21, 0x2, URZ, 0xfc, !UPT ;  /* 0x0000000215057892 */ /* 0x000fe4000f8efcff */
[----:B------:R-:W-:Y:S02]  /*1cf0*/  UIADD3 UR10, UPT, UPT, UR10, 0x1, URZ ;  /* 0x000000010a0a7890 */ /* 0x000fe4000fffe0ff */
[----:B------:R-:W-:Y:S02]  /*1d00*/  UISETP.NE.AND UP0, UPT, UR5, 0x2, UPT ;  /* 0x000000020500788c */ /* 0x000fe4000bf05270 */
[----:B------:R-:W-:-:S07]  /*1d10*/  UISETP.NE.AND UP2, UPT, UR10, 0x1, UPT ;  /* 0x000000010a00788c */ /* 0x000fce000bf45270 */
[----:B------:R-:W-:Y:S05]  /*1d20*/  BRA.U UP0, `(.L_x_28) ;  /* 0x0000000100047547 */ /* 0x000fea000b800000 */
[----:B-1----:R-:W-:Y:S05]  /*1d30*/  BPT.TRAP 0x1 ;  /* 0x000000040000795c */ /* 0x002fea0000300000 */
.L_x_28:
[----:B------:R-:W-:Y:S04]  /*1d40*/  BSSY.RECONVERGENT B0, `(.L_x_29) ;  /* 0x0000003000007945 */ /* 0x000fe80003800200 */
[----:B------:R-:W-:Y:S05]  /*1d50*/  @!P2 BRA `(.L_x_30) ;  /* 0x000000000004a947 */ /* 0x000fea0003800000 */
[----:B-1----:R-:W-:Y:S05]  /*1d60*/  BPT.TRAP 0x1 ;  /* 0x000000040000795c */ /* 0x002fea0000300000 */
.L_x_30:
[----:B-1----:R-:W-:Y:S05]  /*1d70*/  BSYNC.RECONVERGENT B0 ;  /* 0x0000000000007941 */ /* 0x002fea0003800200 */
.L_x_29:
[----:B------:R-:W-:Y:S02]  /*1d80*/  UIADD3 UR5, UPT, UPT, UR4, 0x1, URZ ;  /* 0x0000000104057890 */ /* 0x000fe4000fffe0ff */
[----:B------:R-:W-:Y:S02]  /*1d90*/  ULEA UR32, UR4, UR13, 0xd ;  /* 0x0000000d04207291 */ /* 0x000fe4000f8e68ff */
[----:B------:R-:W-:Y:S02]  /*1da0*/  UISETP.NE.AND UP0, UPT, UR5, 0x8, UPT ;  /* 0x000000080500788c */ /* 0x000fe4000bf05270 */
[----:B------:R-:W-:Y:S02]  /*1db0*/  UIADD3 UR8, UP1, UPT, UR26, 0x80, URZ ;  /* 0x000000801a087890 */ /* 0x000fe4000ff3e0ff */
[----:B------:R-:W-:Y:S02]  /*1dc0*/  USEL UR7, URZ, 0x1, UP0 ;  /* 0x00000001ff077887 */ /* 0x000fe40008000000 */
[----:B------:R-:W-:-:S02]  /*1dd0*/  USEL UR6, UR5, URZ, UP0 ;  /* 0x000000ff05067287 */ /* 0x000fc40008000000 */
[----:B------:R-:W-:Y:S02]  /*1de0*/  ULEA UR16, UR4, UR28, 0xe ;  /* 0x0000001c04107291 */ /* 0x000fe4000f8e70ff */
[----:B------:R-:W-:Y:S01]  /*1df0*/  ULEA UR5, UR6, UR13, 0x3 ;  /* 0x0000000d06057291 */ /* 0x000fe2000f8e18ff */
[----:B------:R-:W-:Y:S01]  /*1e00*/  LOP3.LUT R12, R12, UR7, RZ, 0x3c, !PT ;  /* 0x000000070c0c7c12 */ /* 0x000fe2000f8e3cff */
[----:B------:R-:W-:Y:S02]  /*1e10*/  UIADD3 UR4, UP0, UPT, UR26, 0x180, URZ ;  /* 0x000001801a047890 */ /* 0x000fe4000ff1e0ff */
[----:B------:R-:W-:Y:S01]  /*1e20*/  ULOP3.LUT UR33, UR33, 0xfefffff8, URZ, 0xc0, !UPT ;  /* 0xfefffff821217892 */ /* 0x000fe2000f8ec0ff */
[----:B--2---:R-:W-:Y:S01]  /*1e30*/  SHF.L.U32 R0, R12, 0x1f, RZ ;  /* 0x0000001f0c007819 */ /* 0x004fe200000006ff */
[----:B------:R-:W-:Y:S02]  /*1e40*/  UIADD3.X UR9, UPT, UPT, URZ, UR27, URZ, UP1, !UPT ;  /* 0x0000001bff097290 */ /* 0x000fe40008ffe4ff */
[----:B------:R-:W-:Y:S01]  /*1e50*/  UIADD3 UR32, UPT, UPT, UR32, 0x6300, URZ ;  /* 0x0000630020207890 */ /* 0x000fe2000fffe0ff */
[----:B------:R4:W1:Y:S01]  /*1e60*/  SYNCS.PHASECHK.TRANS64.TRYWAIT P0, [UR5+0x40], R0 ;  /* 0x00004000ff0075a7 */ /* 0x0008620008001105 */
[----:B------:R-:W-:-:S02]  /*1e70*/  UIADD3 UR16, UPT, UPT, UR13, 0x16300, UR16 ;  /* 0x000163000d107890 */ /* 0x000fc4000fffe010 */
[----:B------:R-:W-:Y:S02]  /*1e80*/  UIADD3.X UR5, UPT, UPT, URZ, UR27, URZ, UP0, !UPT ;  /* 0x0000001bff057290 */ /* 0x000fe400087fe4ff */
[----:B------:R-:W-:Y:S01]  /*1e90*/  UPRMT UR7, URZ, 0x5410, UR24 ;  /* 0x00005410ff077896 */ /* 0x000fe20008000018 */
[----:B------:R-:W-:Y:S01]  /*1ea0*/  UMOV UR14, 0x0 ;  /* 0x00000000000e7882 */ /* 0x000fe20000000000 */
[----:B------:R-:W-:Y:S01]  /*1eb0*/  UMOV UR15, 0x10000000 ;  /* 0x10000000000f7882 */ /* 0x000fe20000000000 */
[----:B------:R-:W-:Y:S01]  /*1ec0*/  UMOV UR18, UR34 ;  /* 0x0000002200127c82 */ /* 0x000fe20008000000 */
[----:B------:R-:W-:Y:S01]  /*1ed0*/  UMOV UR20, UR36 ;  /* 0x0000002400147c82 */ /* 0x000fe20008000000 */
[----:B------:R-:W-:Y:S01]  /*1ee0*/  UMOV UR17, UR33 ;  /* 0x0000002100117c82 */ /* 0x000fe20008000000 */
[----:B------:R2:W-:Y:S03]  /*1ef0*/  UTMALDG.3D.2CTA [UR32], [UR8], desc[UR14] ;  /* 0x00000e20080075b4 */ /* 0x0005e60008211000 */
[----:B------:R3:W-:Y:S01]  /*1f00*/  UTMALDG.3D.MULTICAST.2CTA [UR16], [UR4], UR7, desc[UR14] ;  /* 0x00000e10040073b4 */ /* 0x0007e20008211807 */
[----:B--2---:R-:W-:Y:S01]  /*1f10*/  UIADD3 UR34, UPT, UPT, UR34, 0x80, URZ ;  /* 0x0000008022227890 */ /* 0x004fe2000fffe0ff */
[----:B---3--:R-:W-:Y:S01]  /*1f20*/  UMOV UR7, UR29 ;  /* 0x0000001d00077c82 */ /* 0x008fe20008000000 */
[----:B------:R-:W-:Y:S01]  /*1f30*/  UMOV UR4, UR6 ;  /* 0x0000000600047c82 */ /* 0x000fe20008000000 */
[----:B------:R-:W-:Y:S09]  /*1f40*/  BRA.U UP2, `(.L_x_31) ;  /* 0xfffffffd02487547 */ /* 0x000ff2000b83ffff */
.L_x_25:
[----:B------:R-:W-:Y:S01]  /*1f50*/  ULEA UR4, UR6, UR13, 0x3 ;  /* 0x0000000d06047291 */ /* 0x000fe2000f8e18ff */
[----:B--2-4-:R-:W-:Y:S01]  /*1f60*/  SHF.L.U32 R0, R12, 0x1f, RZ ;  /* 0x0000001f0c007819 */ /* 0x014fe200000006ff */
[----:B------:R-:W-:Y:S01]  /*1f70*/  @!P1 SYNCS.ARRIVE.TRANS64.A1T0 RZ, [UR13+0xc8], RZ ;  /* 0x0000c8ffffff99a7 */ /* 0x000fe2000810000d */
[----:B------:R-:W-:-:S06]  /*1f80*/  UISETP.GT.AND UP0, UPT, UR41, UR40, UPT ;  /* 0x000000282900728c */ /* 0x000fcc000bf04270 */
[----:B-1-3--:R1:W2:Y:S03]  /*1f90*/  SYNCS.PHASECHK.TRANS64.TRYWAIT P0, [UR4+0x40], R0 ;  /* 0x00004000ff0075a7 */ /* 0x00a2a60008001104 */
[----:B------:R-:W-:Y:S05]  /*1fa0*/  BRA.U !UP0, `(.L_x_32) ;  /* 0x0000000108c07547 */ /* 0x000fea000b800000 */
[----:B------:R-:W-:Y:S01]  /*1fb0*/  UIADD3 UR25, UPT, UPT, UR44, UR7, URZ ;  /* 0x000000072c197290 */ /* 0x000fe2000fffe0ff */
[----:B------:R-:W-:-:S11]  /*1fc0*/  UMOV UR4, UR6 ;  /* 0x0000000600047c82 */ /* 0x000fd60008000000 */
.L_x_38:
[----:B------:R-:W-:Y:S01]  /*1fd0*/  ULEA UR9, UR4, UR13, 0x3 ;  /* 0x0000000d04097291 */ /* 0x000fe2000f8e18ff */
[----:B--2---:R-:W-:Y:S01]  /*1fe0*/  @P3 MOV R2, 0xc000 ;  /* 0x0000c00000023802 */ /* 0x004fe20000000f00 */
[----:B--234-:R-:W-:Y:S10]  /*1ff0*/  @P0 BRA `(.L_x_33) ;  /* 0x00000000000c0947 */ /* 0x01cff40003800000 */
[----:B------:R-:W-:-:S04]  /*2000*/  SHF.L.U32 R3, R12, 0x1f, RZ ;  /* 0x0000001f0c037819 */ /* 0x000fc800000006ff */
[----:B------:R-:W2:Y:S02]  /*2010*/  SYNCS.PHASECHK.TRANS64.TRYWAIT P0, [UR9+0x40], R3 ;  /* 0x00004003ff0075a7 */ /* 0x000ea40008001109 */
[----:B--2---:R-:W-:Y:S05]  /*2020*/  @!P0 BRA `(.L_x_34) ;  /* 0x0000008000d08947 */ /* 0x004fea0003800000 */
.L_x_33:
[----:B------:R2:W-:Y:S01]  /*2030*/  @P3 SYNCS.ARRIVE.TRANS64 RZ, [UR9], R2 ;  /* 0x00000002ffff39a7 */ /* 0x0005e20008000009 */
[----:B------:R-:W-:-:S04]  /*2040*/  ULOP3.LUT UR5, UR21, 0x2, URZ, 0xfc, !UPT ;  /* 0x0000000215057892 */ /* 0x000fc8000f8efcff */
[----:B------:R-:W-:-:S09]  /*2050*/  UISETP.NE.AND UP0, UPT, UR5, 0x2, UPT ;  /* 0x000000020500788c */ /* 0x000fd2000bf05270 */
[----:B------:R-:W-:Y:S05]  /*2060*/  BRA.U UP0, `(.L_x_35) ;  /* 0x0000000100047547 */ /* 0x000fea000b800000 */
[----:B------:R-:W-:Y:S05]  /*2070*/  BPT.TRAP 0x1 ;  /* 0x000000040000795c */ /* 0x000fea0000300000 */
.L_x_35:
[----:B------:R-:W-:Y:S04]  /*2080*/  BSSY.RECONVERGENT B0, `(.L_x_36) ;  /* 0x0000003000007945 */ /* 0x000fe80003800200 */
[----:B------:R-:W-:Y:S05]  /*2090*/  @!P2 BRA `(.L_x_37) ;  /* 0x000000000004a947 */ /* 0x000fea0003800000 */
[----:B------:R-:W-:Y:S05]  /*20a0*/  BPT.TRAP 0x1 ;  /* 0x000000040000795c */ /* 0x000fea0000300000 */
.L_x_37:
[----:B------:R-:W-:Y:S05]  /*20b0*/  BSYNC.RECONVERGENT B0 ;  /* 0x0000000000007941 */ /* 0x000fea0003800200 */
.L_x_36:
[----:B------:R-:W-:Y:S02]  /*20c0*/  UIADD3 UR5, UPT, UPT, UR4, 0x1, URZ ;  /* 0x0000000104057890 */ /* 0x000fe4000fffe0ff */
[----:B------:R-:W-:Y:S02]  /*20d0*/  USHF.L.U32 UR10, UR7, 0x7, URZ ;  /* 0x00000007070a7899 */ /* 0x000fe400080006ff */
[----:B------:R-:W-:Y:S02]  /*20e0*/  UISETP.NE.AND UP0, UPT, UR5, 0x8, UPT ;  /* 0x000000080500788c */ /* 0x000fe4000bf05270 */
[----:B------:R-:W-:Y:S02]  /*20f0*/  UIADD3 UR7, UPT, UPT, UR7, 0x1, URZ ;  /* 0x0000000107077890 */ /* 0x000fe4000fffe0ff */
[----:B------:R-:W-:Y:S02]  /*2100*/  USEL UR8, URZ, 0x1, UP0 ;  /* 0x00000001ff087887 */ /* 0x000fe40008000000 */
[----:B------:R-:W-:-:S02]  /*2110*/  USEL UR6, UR5, URZ, UP0 ;  /* 0x000000ff05067287 */ /* 0x000fc40008000000 */
[----:B------:R-:W-:Y:S02]  /*2120*/  UIADD3 UR22, UP0, UPT, UR26, 0x180, URZ ;  /* 0x000001801a167890 */ /* 0x000fe4000ff1e0ff */
[----:B------:R-:W-:Y:S01]  /*2130*/  LOP3.LUT R12, R12, UR8, RZ, 0x3c, !PT ;  /* 0x000000080c0c7c12 */ /* 0x000fe2000f8e3cff */
[----:B------:R-:W-:Y:S02]  /*2140*/  ULEA UR8, UR4, UR13, 0xd ;  /* 0x0000000d04087291 */ /* 0x000fe4000f8e68ff */
[----:B------:R-:W-:Y:S01]  /*2150*/  UIADD3 UR14, UP1, UPT, UR26, 0x80, URZ ;  /* 0x000000801a0e7890 */ /* 0x000fe2000ff3e0ff */
[----:B-1----:R-:W-:Y:S01]  /*2160*/  SHF.L.U32 R0, R12, 0x1f, RZ ;  /* 0x0000001f0c007819 */ /* 0x002fe200000006ff */
[----:B------:R-:W-:Y:S02]  /*2170*/  UIADD3.X UR23, UPT, UPT, URZ, UR27, URZ, UP0, !UPT ;  /* 0x0000001bff177290 */ /* 0x000fe400087fe4ff */
[----:B------:R-:W-:Y:S02]  /*2180*/  UISETP.NE.AND UP0, UPT, UR7, UR25, UPT ;  /* 0x000000190700728c */ /* 0x000fe4000bf05270 */
[----:B------:R-:W-:-:S02]  /*2190*/  ULEA UR5, UR6, UR13, 0x3 ;  /* 0x0000000d06057291 */ /* 0x000fc4000f8e18ff */
[----:B------:R-:W-:Y:S02]  /*21a0*/  ULOP3.LUT UR9, UR9, 0xfefffff8, URZ, 0xc0, !UPT ;  /* 0xfefffff809097892 */ /* 0x000fe4000f8ec0ff */
[----:B------:R-:W-:Y:S02]  /*21b0*/  ULEA UR16, UR4, UR30, 0xe ;  /* 0x0000001e04107291 */ /* 0x000fe4000f8e70ff */
[----:B------:R-:W-:Y:S02]  /*21c0*/  UIADD3 UR8, UPT, UPT, UR8, 0x6300, URZ ;  /* 0x0000630008087890 */ /* 0x000fe4000fffe0ff */
[----:B------:R-:W-:Y:S01]  /*21d0*/  UIADD3.X UR15, UPT, UPT, URZ, UR27, URZ, UP1, !UPT ;  /* 0x0000001bff0f7290 */ /* 0x000fe20008ffe4ff */
[----:B------:R3:W4:Y:S01]  /*21e0*/  SYNCS.PHASECHK.TRANS64.TRYWAIT P0, [UR5+0x40], R0 ;  /* 0x00004000ff0075a7 */ /* 0x0007220008001105 */
[----:B------:R-:W-:Y:S01]  /*21f0*/  UPRMT UR4, URZ, 0x5410, UR24 ;  /* 0x00005410ff047896 */ /* 0x000fe20008000018 */
[----:B------:R-:W-:Y:S01]  /*2200*/  UMOV UR32, 0x0 ;  /* 0x0000000000207882 */ /* 0x000fe20000000000 */
[----:B------:R-:W-:Y:S01]  /*2210*/  UMOV UR33, 0x10000000 ;  /* 0x1000000000217882 */ /* 0x000fe20000000000 */
[----:B------:R-:W-:Y:S01]  /*2220*/  UMOV UR11, UR35 ;  /* 0x00000023000b7c82 */ /* 0x000fe20008000000 */
[----:B------:R-:W-:Y:S01]  /*2230*/  UMOV UR12, UR36 ;  /* 0x00000024000c7c82 */ /* 0x000fe20008000000 */
[----:B------:R-:W-:Y:S01]  /*2240*/  UMOV UR20, UR36 ;  /* 0x0000002400147c82 */ /* 0x000fe20008000000 */
[----:B------:R-:W-:Y:S01]  /*2250*/  UMOV UR17, UR9 ;  /* 0x0000000900117c82 */ /* 0x000fe20008000000 */
[----:B------:R-:W-:Y:S01]  /*2260*/  UMOV UR18, UR10 ;  /* 0x0000000a00127c82 */ /* 0x000fe20008000000 */
[----:B------:R-:W-:Y:S01]  /*2270*/  UTMALDG.3D.2CTA [UR8], [UR14], desc[UR32] ;  /* 0x000020080e0075b4 */ /* 0x000fe20008211000 */
[----:B------:R1:W-:Y:S02]  /*2280*/  UTMALDG.3D.MULTICAST.2CTA [UR16], [UR22], UR4, desc[UR32] ;  /* 0x00002010160073b4 */ /* 0x0003e40008211804 */
[----:B-1----:R-:W-:Y:S01]  /*2290*/  UMOV UR4, UR6 ;  /* 0x0000000600047c82 */ /* 0x002fe20008000000 */
[----:B------:R-:W-:Y:S05]  /*22a0*/  BRA.U UP0, `(.L_x_38) ;  /* 0xfffffffd00487547 */ /* 0x000fea000b83ffff */
.L_x_32:
[C---:B------:R-:W-:Y:S01]  /*22b0*/  LEA R3, R11.reuse, UR13, 0x3 ;  /* 0x0000000d0b037c11 */ /* 0x040fe2000f8e18ff */
[----:B------:R-:W-:Y:S01]  /*22c0*/  NOP ;  /* 0x0000000000007918 */ /* 0x000fe20000000000 */
[----:B-1-3--:R-:W-:Y:S02]  /*22d0*/  SHF.L.U32 R0, R10, 0x1f, RZ ;  /* 0x0000001f0a007819 */ /* 0x00afe400000006ff */
[----:B------:R-:W-:Y:S02]  /*22e0*/  LEA R5, R11, UR13, 0x4 ;  /* 0x0000000d0b057c11 */ /* 0x000fe4000f8e20ff */
[----:B--2-4-:R-:W1:Y:S02]  /*22f0*/  SYNCS.PHASECHK.TRANS64.TRYWAIT P0, [R3+URZ+0xd0], R0 ;  /* 0x0000d000030075a7 */ /* 0x014e6400080011ff */
[----:B-1----:R-:W-:Y:S05]  /*2300*/  @!P0 BRA `(.L_x_39) ;  /* 0x0000008000308947 */ /* 0x002fea0003800000 */
.L_x_150:
[----:B------:R-:W2:Y:S01]  /*2310*/  LDS.128 R4, [R5+0x160] ;  /* 0x0001600005047984 */ /* 0x000ea20000000c00 */
[----:B------:R-:W-:Y:S01]  /*2320*/  UISETP.GE.AND UP0, UPT, UR45, 0x1, UPT ;  /* 0x000000012d00788c */ /* 0x000fe2000bf06270 */
[----:B------:R-:W-:Y:S01]  /*2330*/  @!PT LDS RZ, [RZ] ;  /* 0x00000000fffff984 */ /* 0x000fe20000000800 */
[----:B------:R-:W-:Y:S01]  /*2340*/  @!PT LDS RZ, [RZ] ;  /* 0x00000000fffff984 */ /* 0x000fe20000000800 */
[----:B------:R-:W-:Y:S01]  /*2350*/  @!PT LDS RZ, [RZ] ;  /* 0x00000000fffff984 */ /* 0x000fe20000000800 */
[----:B------:R-:W-:Y:S01]  /*2360*/  @!PT LDS RZ, [RZ] ;  /* 0x00000000fffff984 */ /* 0x000fe20000000800 */
[----:B------:R3:W-:Y:S06]  /*2370*/  MEMBAR.ALL.CTA ;  /* 0x0000000000007992 */ /* 0x0007ec0000008000 */
[----:B---3--:R-:W3:Y:S01]  /*2380*/  FENCE.VIEW.ASYNC.S ;  /* 0x00000000000073c6 */ /* 0x008ee20000000000 */
[----:B--2---:R-:W-:-:S13]  /*2390*/  LOP3.LUT P0, RZ, R6, 0x1, RZ, 0xc0, !PT ;  /* 0x0000000106ff7812 */ /* 0x004fda000780c0ff */
[----:B---3--:R-:W-:Y:S01]  /*23a0*/  VOTEU.ANY UP1, P0 ;  /* 0x0000000000ff7886 */ /* 0x008fe20000020100 */
[----:B------:R-:W-:-:S13]  /*23b0*/  PLOP3.LUT P0, PT, PT, PT, UP1, 0x80, 0x8 ;  /* 0x000000000008781c */ /* 0x000fda0003f0f018 */
[----:B-1----:R-:W-:Y:S02]  /*23c0*/  @P0 LOP3.LUT R0, R5, 0xffff, RZ, 0xc0, !PT ;  /* 0x0000ffff05000812 */ /* 0x002fe400078ec0ff */
[----:B------:R-:W-:Y:S02]  /*23d0*/  @P0 MOV R2, R4 ;  /* 0x0000000400020202 */ /* 0x000fe40000000f00 */
[----:B------:R-:W-:Y:S01]  /*23e0*/  @P0 R2UR UR5, R0 ;  /* 0x00000000000502ca */ /* 0x000fe200000e0000 */
[----:B------:R-:W-:Y:S01]  /*23f0*/  VIADD R0, R3, 0xe0 ;  /* 0x000000e003007836 */ /* 0x000fe20000000000 */
[----:B------:R-:W-:Y:S02]  /*2400*/  @P0 SHF.R.U32.HI R4, RZ, 0x10, R5 ;  /* 0x00000010ff040819 */ /* 0x000fe40000011605 */
[----:B------:R-:W-:Y:S02]  /*2410*/  @P0 R2UR UR7, R2 ;  /* 0x00000000020702ca */ /* 0x000fe400000e0000 */
[----:B------:R-:W-:-:S02]  /*2420*/  PRMT R0, RZ, 0x654, R0 ;  /* 0x00000654ff007816 */ /* 0x000fc40000000000 */
[----:B------:R-:W-:Y:S02]  /*2430*/  @P0 R2UR UR4, R4 ;  /* 0x00000000040402ca */ /* 0x000fe400000e0000 */
[----:B------:R1:W-:Y:S03]  /*2440*/  SYNCS.ARRIVE.TRANS64.RED.A1T0 RZ, [R0+URZ], RZ ;  /* 0x000000ff00ff79a7 */ /* 0x0003e600081004ff */
[----:B------:R-:W-:-:S04]  /*2450*/  @UP1 UMOV UR31, UR5 ;  /* 0x00000005001f1c82 */ /* 0x000fc80008000000 */
[----:B------:R-:W-:-:S04]  /*2460*/  @UP1 UMOV UR37, UR7 ;  /* 0x0000000700251c82 */ /* 0x000fc80008000000 */
[----:B------:R-:W-:Y:S01]  /*2470*/  @UP1 UMOV UR36, UR4 ;  /* 0x0000000400241c82 */ /* 0x000fe20008000000 */
[----:B------:R-:W-:Y:S05]  /*2480*/  BRA.U !UP0, `(.L_x_40) ;  /* 0x0000000108d47547 */ /* 0x000fea000b800000 */
[----:B------:R-:W2:Y:S01]  /*2490*/  LDCU.128 UR16, c[0x0][0xb10] ;  /* 0x00016200ff1077ac */ /* 0x000ea20008000c00 */
[----:B------:R-:W3:Y:S01]  /*24a0*/  LDCU UR12, c[0x0][0xb20] ;  /* 0x00016400ff0c77ac */ /* 0x000ee20008000800 */
[----:B------:R-:W4:Y:S01]  /*24b0*/  LDCU UR20, c[0x0][0xb0c] ;  /* 0x00016180ff1477ac */ /* 0x000f220008000800 */
[----:B------:R-:W1:Y:S01]  /*24c0*/  LDCU.64 UR8, c[0x0][0xb28] ;  /* 0x00016500ff0877ac */ /* 0x000e620008000a00 */
[----:B------:R-:W-:Y:S02]  /*24d0*/  UISETP.NE.AND UP3, UPT, UR45, 0x1, UPT ;  /* 0x000000012d00788c */ /* 0x000fe4000bf65270 */
[----:B--2---:R-:W-:Y:S02]  /*24e0*/  UIMAD.WIDE.U32 UR10, UR38, UR19, URZ ;  /* 0x00000013260a72a5 */ /* 0x004fe4000f8e00ff */
[----:B------:R-:W-:Y:S02]  /*24f0*/  UIMAD.WIDE.U32 UR4, UR39, UR16, URZ ;  /* 0x00000010270472a5 */ /* 0x000fe4000f8e00ff */
[----:B------:R-:W-:-:S02]  /*2500*/  UISETP.NE.AND UP0, UPT, UR18, 0x1, UPT ;  /* 0x000000011200788c */ /* 0x000fc4000bf05270 */
[----:B------:R-:W-:Y:S01]  /*2510*/  UIMAD.WIDE.U32 UR22, UR31, UR19, URZ ;  /* 0x000000131f1672a5 */ /* 0x000fe2000f8e00ff */
[----:B------:R-:W-:Y:S02]  /*2520*/  UMOV UR10, UR11 ;  /* 0x0000000b000a7c82 */ /* 0x000fe40008000000 */
[----:B------:R-:W-:Y:S01]  /*2530*/  UMOV UR4, UR5 ;  /* 0x0000000500047c82 */ /* 0x000fe20008000000 */
[----:B---3--:R-:W-:Y:S02]  /*2540*/  USHF.R.U32.HI UR10, URZ, UR12, UR10 ;  /* 0x0000000cff0a7299 */ /* 0x008fe4000801160a */
[----:B----4-:R-:W-:Y:S02]  /*2550*/  UISETP.NE.AND UP2, UPT, UR20, 0x1, UPT ;  /* 0x000000011400788c */ /* 0x010fe4000bf45270 */
[----:B------:R-:W-:Y:S02]  /*2560*/  USHF.R.U32.HI UR4, URZ, UR17, UR4 ;  /* 0x00000011ff047299 */ /* 0x000fe40008011604 */
[----:B------:R-:W-:-:S02]  /*2570*/  USEL UR5, UR38, UR10, !UP0 ;  /* 0x0000000a26057287 */ /* 0x000fc4000c000000 */
[----:B------:R-:W-:Y:S02]  /*2580*/  USEL UR7, UR39, UR4, !UP2 ;  /* 0x0000000427077287 */ /* 0x000fe4000d000000 */
[----:B-1----:R-:W-:Y:S01]  /*2590*/  UIMAD.WIDE.U32 UR10, UR5, UR8, URZ ;  /* 0x00000008050a72a5 */ /* 0x002fe2000f8e00ff */
[----:B------:R-:W-:Y:S01]  /*25a0*/  UMOV UR4, UR23 ;  /* 0x0000001700047c82 */ /* 0x000fe20008000000 */
[----:B------:R-:W-:Y:S02]  /*25b0*/  UIMAD.WIDE.U32 UR14, UR37, UR16, URZ ;  /* 0x00000010250e72a5 */ /* 0x000fe4000f8e00ff */
[----:B------:R-:W-:-:S03]  /*25c0*/  UIMAD.WIDE.U32 UR22, UR7, UR8, URZ ;  /* 0x00000008071672a5 */ /* 0x000fc6000f8e00ff */
[----:B------:R-:W-:Y:S01]  /*25d0*/  UMOV UR10, UR11 ;  /* 0x0000000b000a7c82 */ /* 0x000fe20008000000 */
[----:B------:R-:W-:Y:S02]  /*25e0*/  USHF.R.U32.HI UR4, URZ, UR12, UR4 ;  /* 0x0000000cff047299 */ /* 0x000fe40008011604 */
[----:B------:R-:W-:Y:S01]  /*25f0*/  @UP3 USHF.R.U32.HI UR5, URZ, UR9, UR10 ;  /* 0x00000009ff053299 */ /* 0x000fe2000801160a */
[----:B------:R-:W-:Y:S01]  /*2600*/  UMOV UR14, UR15 ;  /* 0x0000000f000e7c82 */ /* 0x000fe20008000000 */
[----:B------:R-:W-:Y:S01]  /*2610*/  UMOV UR22, UR23 ;  /* 0x0000001700167c82 */ /* 0x000fe20008000000 */
[----:B------:R-:W-:Y:S02]  /*2620*/  USHF.R.U32.HI UR17, URZ, UR17, UR14 ;  /* 0x00000011ff117299 */ /* 0x000fe4000801160e */
[----:B------:R-:W-:Y:S02]  /*2630*/  USEL UR4, UR31, UR4, !UP0 ;  /* 0x000000041f047287 */ /* 0x000fe4000c000000 */
[----:B------:R-:W-:-:S02]  /*2640*/  @UP3 USHF.R.U32.HI UR7, URZ, UR9, UR22 ;  /* 0x00000009ff073299 */ /* 0x000fc40008011616 */
[----:B------:R-:W-:Y:S02]  /*2650*/  UIMAD UR10, UR45, UR5, URZ ;  /* 0x000000052d0a72a4 */ /* 0x000fe4000f8e02ff */
[----:B------:R-:W-:Y:S02]  /*2660*/  USEL UR5, UR37, UR17, !UP2 ;  /* 0x0000001125057287 */ /* 0x000fe4000d000000 */
[----:B------:R-:W-:Y:S02]  /*2670*/  UIMAD UR12, UR45, UR7, URZ ;  /* 0x000000072d0c72a4 */ /* 0x000fe4000f8e02ff */
[----:B------:R-:W-:Y:S02]  /*2680*/  UISETP.GE.AND UP0, UPT, UR4, UR10, UPT ;  /* 0x0000000a0400728c */ /* 0x000fe4000bf06270 */
[----:B------:R-:W-:Y:S02]  /*2690*/  UIMAD.WIDE.U32 UR10, UR4, UR8, URZ ;  /* 0x00000008040a72a5 */ /* 0x000fe4000f8e00ff */
[----:B------:R-:W-:-:S02]  /*26a0*/  UISETP.GE.OR UP0, UPT, UR5, UR12, UP0 ;  /* 0x0000000c0500728c */ /* 0x000fc40008706670 */
[----:B------:R-:W-:Y:S02]  /*26b0*/  UIMAD.WIDE.U32 UR14, UR5, UR8, URZ ;  /* 0x00000008050e72a5 */ /* 0x000fe4000f8e00ff */
[----:B------:R-:W-:Y:S01]  /*26c0*/  UIADD3 UR12, UPT, UPT, -UR5, URZ, URZ ;  /* 0x000000ff050c7290 */ /* 0x000fe2000fffe1ff */
[----:B------:R-:W-:Y:S01]  /*26d0*/  UMOV UR10, UR11 ;  /* 0x0000000b000a7c82 */ /* 0x000fe20008000000 */
[----:B------:R-:W-:Y:S02]  /*26e0*/  UIADD3 UR11, UPT, UPT, -UR4, URZ, URZ ;  /* 0x000000ff040b7290 */ /* 0x000fe4000fffe1ff */
[----:B------:R-:W-:-:S03]  /*26f0*/  USHF.R.U32.HI UR10, URZ, UR9, UR10 ;  /* 0x00000009ff0a7299 */ /* 0x000fc6000801160a */
[----:B------:R-:W-:Y:S01]  /*2700*/  @!UP0 UMOV UR8, UR15 ;  /* 0x0000000f00088c82 */ /* 0x000fe20008000000 */
[----:B------:R-:W-:Y:S02]  /*2710*/  UIMAD UR11, UR18, UR11, UR31 ;  /* 0x0000000b120b72a4 */ /* 0x000fe4000f8e021f */
[----:B------:R-:W-:Y:S02]  /*2720*/  USEL UR10, UR4, UR10, !UP3 ;  /* 0x0000000a040a7287 */ /* 0x000fe4000d800000 */
[----:B------:R-:W-:Y:S02]  /*2730*/  @!UP0 USHF.R.U32.HI UR8, URZ, UR9, UR8 ;  /* 0x00000009ff088299 */ /* 0x000fe40008011608 */
[----:B------:R-:W-:Y:S02]  /*2740*/  UIADD3 UR9, UPT, UPT, -UR10, URZ, URZ ;  /* 0x000000ff0a097290 */ /* 0x000fe4000fffe1ff */
[----:B------:R-:W-:Y:S02]  /*2750*/  @!UP0 USEL UR8, UR5, UR8, !UP3 ;  /* 0x0000000805088287 */ /* 0x000fe4000d800000 */
[----:B------:R-:W-:-:S02]  /*2760*/  UIMAD UR9, UR45, UR9, UR4 ;  /* 0x000000092d0972a4 */ /* 0x000fc4000f8e0204 */
[----:B------:R-:W-:Y:S02]  /*2770*/  @!UP0 UIADD3 UR10, UPT, UPT, UR10, -UR8, URZ ;  /* 0x800000080a0a8290 */ /* 0x000fe4000fffe0ff */
[----:B------:R-:W-:Y:S02]  /*2780*/  @!UP0 UIMAD UR8, UR9, UR7, UR8 ;  /* 0x00000007090882a4 */ /* 0x000fe4000f8e0208 */
[----:B------:R-:W-:Y:S02]  /*2790*/  @!UP0 UIMAD UR4, UR45, UR10, UR5 ;  /* 0x0000000a2d0482a4 */ /* 0x000fe4000f8e0205 */
[----:B------:R-:W-:Y:S02]  /*27a0*/  UIMAD UR7, UR20, UR12, UR37 ;  /* 0x0000000c140772a4 */ /* 0x000fe4000f8e0225 */
[----:B------:R-:W-:Y:S01]  /*27b0*/  UIMAD UR31, UR4, UR18, UR11 ;  /* 0x00000012041f72a4 */ /* 0x000fe2000f8e020b */
[----:B------:R-:W-:Y:S02]  /*27c0*/  @!UP0 UMOV UR5, UR8 ;  /* 0x0000000800058c82 */ /* 0x000fe40008000000 */
[----:B------:R-:W-:-:S12]  /*27d0*/  UIMAD UR37, UR5, UR20, UR7 ;  /* 0x00000014052572a4 */ /* 0x000fd8000f8e0207 */
.L_x_40:
[----:B------:R-:W2:Y:S02]  /*27e0*/  LDCU UR4, c[0x0][0xb30] ;  /* 0x00016600ff0477ac */ /* 0x000ea40008000800 */
[----:B--2---:R-:W-:-:S09]  /*27f0*/  UISETP.NE.AND UP0, UPT, UR4, 0x1, UPT ;  /* 0x000000010400788c */ /* 0x004fd2000bf05270 */
[----:B------:R-:W-:Y:S05]  /*2800*/  BRA.U UP0, `(.L_x_41) ;  /* 0x0000000100447547 */ /* 0x000fea000b800000 */
[----:B------:R-:W2:Y:S01]  /*2810*/  LDCU.128 UR16, c[0x0][0xb10] ;  /* 0x00016200ff1077ac */ /* 0x000ea20008000c00 */
[----:B------:R-:W3:Y:S01]  /*2820*/  LDCU UR10, c[0x0][0xb0c] ;  /* 0x00016180ff0a77ac */ /* 0x000ee20008000800 */
[----:B------:R-:W4:Y:S01]  /*2830*/  LDCU UR7, c[0x0][0xb20] ;  /* 0x00016400ff0777ac */ /* 0x000f220008000800 */
[----:B--2---:R-:W-:Y:S02]  /*2840*/  UIMAD.WIDE.U32 UR8, UR37, UR16, URZ ;  /* 0x00000010250872a5 */ /* 0x004fe4000f8e00ff */
[----:B------:R-:W-:Y:S02]  /*2850*/  UIMAD.WIDE.U32 UR4, UR31, UR19, URZ ;  /* 0x000000131f0472a5 */ /* 0x000fe4000f8e00ff */
[----:B---3--:R-:W-:Y:S02]  /*2860*/  UISETP.NE.AND UP2, UPT, UR10, 0x1, UPT ;  /* 0x000000010a00788c */ /* 0x008fe4000bf45270 */
[----:B------:R-:W-:Y:S01]  /*2870*/  UISETP.NE.AND UP0, UPT, UR18, 0x1, UPT ;  /* 0x000000011200788c */ /* 0x000fe2000bf05270 */
[----:B------:R-:W-:-:S02]  /*2880*/  UMOV UR8, UR9 ;  /* 0x0000000900087c82 */ /* 0x000fc40008000000 */
[----:B------:R-:W-:Y:S01]  /*2890*/  UMOV UR4, UR5 ;  /* 0x0000000500047c82 */ /* 0x000fe20008000000 */
[----:B------:R-:W-:Y:S02]  /*28a0*/  USHF.R.U32.HI UR17, URZ, UR17, UR8 ;  /* 0x00000011ff117299 */ /* 0x000fe40008011608 */
[----:B----4-:R-:W-:Y:S02]  /*28b0*/  USHF.R.U32.HI UR4, URZ, UR7, UR4 ;  /* 0x00000007ff047299 */ /* 0x010fe40008011604 */
[----:B------:R-:W-:Y:S02]  /*28c0*/  USEL UR5, UR37, UR17, !UP2 ;  /* 0x0000001125057287 */ /* 0x000fe4000d000000 */
[----:B------:R-:W-:-:S04]  /*28d0*/  USEL UR4, UR31, UR4, !UP0 ;  /* 0x000000041f047287 */ /* 0x000fc8000c000000 */
[----:B------:R-:W-:Y:S02]  /*28e0*/  UIADD3 UR7, UPT, UPT, UR5, -UR4, URZ ;  /* 0x8000000405077290 */ /* 0x000fe4000fffe0ff */
[----:B------:R-:W-:Y:S02]  /*28f0*/  UIADD3 UR4, UPT, UPT, -UR5, UR4, URZ ;  /* 0x0000000405047290 */ /* 0x000fe4000fffe1ff */
[----:B------:R-:W-:Y:S02]  /*2900*/  UIMAD UR31, UR7, UR18, UR31 ;  /* 0x00000012071f72a4 */ /* 0x000fe4000f8e021f */
[----:B------:R-:W-:-:S12]  /*2910*/  UIMAD UR37, UR4, UR10, UR37 ;  /* 0x0000000a042572a4 */ /* 0x000fd8000f8e0225 */
.L_x_41:
[----:B------:R-:W-:Y:S01]  /*2920*/  VIADD R11, R11, 0x1 ;  /* 0x000000010b0b7836 */ /* 0x000fe20000000000 */
[----:B------:R-:W-:Y:S01]  /*2930*/  R2UR UR4, R88 ;  /* 0x00000000580472ca */ /* 0x000fe200000e0000 */
[----:B------:R-:W-:Y:S01]  /*2940*/  UIADD3 UR32, UPT, UPT, UR37, UR59, URZ ;  /* 0x0000003b25207290 */ /* 0x000fe2000fffe0ff */
[----:B------:R-:W-:Y:S02]  /*2950*/  PLOP3.LUT P1, PT, PT, PT, PT, 0x80, 0x8 ;  /* 0x000000000008781c */ /* 0x000fe40003f2f070 */
[----:B------:R-:W-:-:S04]  /*2960*/  ISETP.NE.AND P0, PT, R11, 0x2, PT ;  /* 0x000000020b00780c */ /* 0x000fc80003f05270 */
[----:B------:R-:W-:Y:S02]  /*2970*/  SEL R3, RZ, 0x1, P0 ;  /* 0x00000001ff037807 */ /* 0x000fe40000000000 */
[----:B------:R-:W-:Y:S02]  /*2980*/  SEL R11, R11, RZ, P0 ;  /* 0x000000ff0b0b7207 */ /* 0x000fe40000000000 */
[----:B------:R-:W-:Y:S01]  /*2990*/  LOP3.LUT R10, R10, R3, RZ, 0x3c, !PT ;  /* 0x000000030a0a7212 */ /* 0x000fe200078e3cff */
[----:B------:R-:W-:Y:S01]  /*29a0*/  UIADD3 UR34, UPT, UPT, UR31, UR4, URZ ;  /* 0x000000041f227290 */ /* 0x000fe2000fffe0ff */
[----:B------:R-:W-:Y:S11]  /*29b0*/  BRA.U UP1, `(.L_x_42) ;  /* 0xfffffff101447547 */ /* 0x000ff6000b83ffff */
[----:B------:R-:W-:Y:S01]  /*29c0*/  UIADD3 UR13, UPT, UPT, UR13, 0x40, URZ ;  /* 0x000000400d0d7890 */ /* 0x000fe2000fffe0ff */
[----:B------:R-:W-:-:S03]  /*29d0*/  SHF.L.U32 R3, R12, 0x1f, RZ ;  /* 0x0000001f0c037819 */ /* 0x000fc600000006ff */
[----:B------:R-:W-:-:S09]  /*29e0*/  ULEA UR4, UR6, UR13, 0x3 ;  /* 0x0000000d06047291 */ /* 0x000fd2000f8e18ff */
[----:B------:R-:W2:Y:S02]  /*29f0*/  SYNCS.PHASECHK.TRANS64.TRYWAIT P0, [UR4], R3 ;  /* 0x00000003ff0075a7 */ /* 0x000ea40008001104 */
[----:B--2---:R-:W-:Y:S05]  /*2a00*/  @!P0 BRA `(.L_x_43) ;  /* 0x0000007800848947 */ /* 0x004fea0003800000 */
.L_x_152:
[----:B------:R-:W-:-:S04]  /*2a10*/  UIADD3 UR4, UPT, UPT, UR6, 0x1, URZ ;  /* 0x0000000106047890 */ /* 0x000fc8000fffe0ff */
[----:B------:R-:W-:-:S04]  /*2a20*/  UISETP.NE.AND UP0, UPT, UR4, 0x8, UPT ;  /* 0x000000080400788c */ /* 0x000fc8000bf05270 */
[----:B------:R-:W-:Y:S02]  /*2a30*/  USEL UR6, URZ, 0x1, UP0 ;  /* 0x00000001ff067887 */ /* 0x000fe40008000000 */
[----:B------:R-:W-:-:S04]  /*2a40*/  USEL UR4, UR4, URZ, UP0 ;  /* 0x000000ff04047287 */ /* 0x000fc80008000000 */
[----:B------:R-:W-:Y:S01]  /*2a50*/  ULEA UR5, UR4, UR13, 0x3 ;  /* 0x0000000d04057291 */ /* 0x000fe2000f8e18ff */
[----:B------:R-:W-:-:S04]  /*2a60*/  LOP3.LUT R2, R12, UR6, RZ, 0x3c, !PT ;  /* 0x000000060c027c12 */ /* 0x000fc8000f8e3cff */
[----:B-1----:R-:W-:-:S04]  /*2a70*/  SHF.L.U32 R3, R2, 0x1f, RZ ;  /* 0x0000001f02037819 */ /* 0x002fc800000006ff */
[----:B------:R-:W1:Y:S02]  /*2a80*/  SYNCS.PHASECHK.TRANS64.TRYWAIT P0, [UR5], R3 ;  /* 0x00000003ff0075a7 */ /* 0x000e640008001105 */
[----:B-1----:R-:W-:Y:S05]  /*2a90*/  @!P0 BRA `(.L_x_44) ;  /* 0x0000007800788947 */ /* 0x002fea0003800000 */
.L_x_154:
        /* <DEDUP_REMOVED lines=9> */
.L_x_156:
        /* <DEDUP_REMOVED lines=9> */
.L_x_158:
        /* <DEDUP_REMOVED lines=9> */
.L_x_160:
        /* <DEDUP_REMOVED lines=9> */
.L_x_162:
        /* <DEDUP_REMOVED lines=9> */
.L_x_164:
[----:B------:R-:W-:-:S04]  /*2d70*/  UIADD3 UR4, UPT, UPT, UR4, 0x1, URZ ;  /* 0x0000000104047890 */ /* 0x000fc8000fffe0ff */
[----:B------:R-:W-:-:S04]  /*2d80*/  UISETP.NE.AND UP0, UPT, UR4, 0x8, UPT ;  /* 0x000000080400788c */ /* 0x000fc8000bf05270 */
[----:B------:R-:W-:Y:S02]  /*2d90*/  USEL UR5, URZ, 0x1, UP0 ;  /* 0x00000001ff057887 */ /* 0x000fe40008000000 */
[----:B------:R-:W-:-:S04]  /*2da0*/  USEL UR4, UR4, URZ, UP0 ;  /* 0x000000ff04047287 */ /* 0x000fc80008000000 */
[----:B------:R-:W-:Y:S01]  /*2db0*/  ULEA UR4, UR4, UR13, 0x3 ;  /* 0x0000000d04047291 */ /* 0x000fe2000f8e18ff */
[----:B-1----:R-:W-:-:S04]  /*2dc0*/  LOP3.LUT R3, R2, UR5, RZ, 0x3c, !PT ;  /* 0x0000000502037c12 */ /* 0x002fc8000f8e3cff */
[----:B------:R-:W-:Y:S01]  /*2dd0*/  SHF.L.U32 R3, R3, 0x1f, RZ ;  /* 0x0000001f03037819 */ /* 0x000fe200000006ff */
[----:B------:R-:W-:-:S07]  /*2de0*/  IMAD.U32 R0, RZ, RZ, UR4 ;  /* 0x00000004ff007e24 */ /* 0x000fce000f8e00ff */
.L_x_50:
[----:B-1----:R1:W2:Y:S02]  /*2df0*/  SYNCS.PHASECHK.TRANS64.TRYWAIT P0, [R0+URZ], R3 ;  /* 0x00000003000075a7 */ /* 0x0022a400080011ff */
[----:B--2---:R-:W-:Y:S05]  /*2e00*/  @!P0 NANOSLEEP.SYNCS 0x989680 ;  /* 0x009896800000895d */ /* 0x004fea0003900000 */
[----:B------:R-:W2:Y:S02]  /*2e10*/  @!P0 SYNCS.PHASECHK.TRANS64 P0, [R0+URZ], R3 ;  /* 0x00000003000085a7 */ /* 0x000ea400080010ff */
[----:B--2---:R-:W-:Y:S05]  /*2e20*/  @P0 EXIT ;  /* 0x000000000000094d */ /* 0x004fea0003800000 */
[----:B------:R-:W-:Y:S05]  /*2e30*/  BRA `(.L_x_50) ;  /* 0xfffffffc00ec7947 */ /* 0x000fea000383ffff */
.L_x_22:
[----:B------:R-:W-:-:S04]  /*2e40*/  UISETP.NE.AND UP0, UPT, UR58, URZ, UPT ;  /* 0x000000ff3a00728c */ /* 0x000fc8000bf05270 */
[----:B------:R-:W-:-:S09]  /*2e50*/  UISETP.NE.OR UP0, UPT, UR20, 0x1, UP0 ;  /* 0x000000011400788c */ /* 0x000fd20008705670 */
[----:B------:R-:W-:Y:S05]  /*2e60*/  BRA.U UP0, `(.L_x_51) ;  /* 0x0000000500487547 */ /* 0x000fea000b800000 */
[----:B------:R-:W-:Y:S01]  /*2e70*/  ISETP.GE.U32.AND P2, PT, R0, 0x8, PT ;  /* 0x000000080000780c */ /* 0x000fe20003f46070 */
[----:B------:R-:W-:Y:S01]  /*2e80*/  IMAD.MOV.U32 R12, RZ, RZ, 0x1 ;  /* 0x00000001ff0c7424 */ /* 0x000fe200078e00ff */
[----:B------:R-:W-:Y:S02]  /*2e90*/  CS2R R10, SRZ ;  /* 0x00000000000a7805 */ /* 0x000fe4000001ff00 */
[----:B------:R-:W-:Y:S01]  /*2ea0*/  CS2R R8, SRZ ;  /* 0x0000000000087805 */ /* 0x000fe2000001ff00 */
[----:B------:R-:W-:Y:S01]  /*2eb0*/  UMOV UR4, 0x400 ;  /* 0x0000040000047882 */ /* 0x000fe20000000000 */
[----:B------:R-:W-:Y:S01]  /*2ec0*/  UMOV UR5, URZ ;  /* 0x000000ff00057c82 */ /* 0x000fe20008000000 */
[----:B------:R-:W-:-:S12]  /*2ed0*/  ULEA UR6, UR58, UR4, 0x18 ;  /* 0x000000043a067291 */ /* 0x000fd8000f8ec0ff */
.L_x_55:
[----:B------:R-:W-:Y:S02]  /*2ee0*/  LEA R2, R8, UR6, 0x3 ;  /* 0x0000000608027c11 */ /* 0x000fe4000f8e18ff */
[----:B------:R-:W-:-:S03]  /*2ef0*/  SHF.L.U32 R5, R9, 0x1f, RZ ;  /* 0x0000001f09057819 */ /* 0x000fc600000006ff */
[----:B------:R-:W-:Y:S01]  /*2f00*/  VIADD R4, R2, 0x140 ;  /* 0x0000014002047836 */ /* 0x000fe20000000000 */
[----:B------:R-:W2:Y:S02]  /*2f10*/  SYNCS.PHASECHK.TRANS64.TRYWAIT P0, [R2+URZ+0x130], R5 ;  /* 0x00013005020075a7 */ /* 0x000ea400080011ff */
[----:B--2---:R-:W-:Y:S05]  /*2f20*/  @!P0 BRA `(.L_x_52) ;  /* 0x0000007400e48947 */ /* 0x004fea0003800000 */
.L_x_165:
[----:B------:R-:W-:Y:S01]  /*2f30*/  ULEA UR4, UR5, UR6, 0x3 ;  /* 0x0000000605047291 */ /* 0x000fe2000f8e18ff */
[----:B------:R-:W-:Y:S02]  /*2f40*/  PRMT R4, RZ, 0x654, R4 ;  /* 0x00000654ff047816 */ /* 0x000fe40000000004 */
[----:B--2---:R-:W-:Y:S01]  /*2f50*/  SHF.L.U32 R5, R12, 0x1f, RZ ;  /* 0x0000001f0c057819 */ /* 0x004fe200000006ff */
[----:B------:R-:W-:Y:S01]  /*2f60*/  UIADD3 UR7, UPT, UPT, UR4, 0xd0, URZ ;  /* 0x000000d004077890 */ /* 0x000fe2000fffe0ff */
[----:B------:R2:W-:Y:S05]  /*2f70*/  SYNCS.ARRIVE.TRANS64.RED.A1T0 RZ, [R4+URZ], RZ ;  /* 0x000000ff04ff79a7 */ /* 0x0005ea00081004ff */
[----:B------:R-:W-:Y:S01]  /*2f80*/  IMAD.U32 R7, RZ, RZ, UR7 ;  /* 0x00000007ff077e24 */ /* 0x000fe2000f8e00ff */
[----:B------:R-:W3:Y:S04]  /*2f90*/  SYNCS.PHASECHK.TRANS64.TRYWAIT P0, [UR4+0xe0], R5 ;  /* 0x0000e005ff0075a7 */ /* 0x000ee80008001104 */
[----:B------:R-:W-:Y:S01]  /*2fa0*/  PRMT R6, R0, 0x654, R7 ;  /* 0x0000065400067816 */ /* 0x000fe20000000007 */
[----:B--2---:R-:W-:Y:S01]  /*2fb0*/  @!P2 IMAD.MOV.U32 R4, RZ, RZ, 0x10 ;  /* 0x00000010ff04a424 */ /* 0x004fe200078e00ff */
[----:B---3--:R-:W-:Y:S06]  /*2fc0*/  @!P0 BRA `(.L_x_53) ;  /* 0x0000007400d08947 */ /* 0x008fec0003800000 */
.L_x_167:
[----:B------:R-:W-:Y:S01]  /*2fd0*/  ULEA UR8, UR5, UR6, 0x4 ;  /* 0x0000000605087291 */ /* 0x000fe2000f8e20ff */
[----:B------:R-:W-:Y:S01]  /*2fe0*/  SEL R3, R6, R3, !P2 ;  /* 0x0000000306037207 */ /* 0x000fe20005000000 */
[----:B------:R-:W-:Y:S01]  /*2ff0*/  UIADD3 UR9, UPT, UPT, UR4, 0xd0, URZ ;  /* 0x000000d004097890 */ /* 0x000fe2000fffe0ff */
[----:B--2---:R-:W-:Y:S01]  /*3000*/  LEA R2, R11, UR6, 0x3 ;  /* 0x000000060b027c11 */ /* 0x004fe2000f8e18ff */
[----:B------:R-:W-:Y:S01]  /*3010*/  UIADD3 UR8, UPT, UPT, UR8, 0x160, URZ ;  /* 0x0000016008087890 */ /* 0x000fe2000fffe0ff */
[----:B------:R-:W-:Y:S01]  /*3020*/  SHF.L.U32 R5, R10, 0x1f, RZ ;  /* 0x0000001f0a057819 */ /* 0x000fe200000006ff */
[----:B------:R2:W-:Y:S01]  /*3030*/  @!P2 SYNCS.ARRIVE.TRANS64.RED RZ, [R3+URZ], R4 ;  /* 0x0000000403ffa9a7 */ /* 0x0005e200080004ff */
[----:B------:R-:W-:Y:S01]  /*3040*/  UIADD3 UR4, UPT, UPT, UR5, 0x1, URZ ;  /* 0x0000000105047890 */ /* 0x000fe2000fffe0ff */
[----:B------:R-:W-:-:S03]  /*3050*/  VIADD R8, R8, 0x1 ;  /* 0x0000000108087836 */ /* 0x000fc60000000000 */
[----:B------:R-:W-:Y:S02]  /*3060*/  UISETP.NE.AND UP0, UPT, UR4, 0x2, UPT ;  /* 0x000000020400788c */ /* 0x000fe4000bf05270 */
[----:B------:R-:W-:Y:S06]  /*3070*/  UGETNEXTWORKID.BROADCAST [UR8], [UR9] ;  /* 0x00000000080073ca */ /* 0x000fec0008000100 */
[----:B------:R-:W-:Y:S01]  /*3080*/  USEL UR7, URZ, 0x1, UP0 ;  /* 0x00000001ff077887 */ /* 0x000fe20008000000 */
[----:B------:R-:W-:Y:S01]  /*3090*/  ISETP.NE.AND P0, PT, R8, 0x2, PT ;  /* 0x000000020800780c */ /* 0x000fe20003f05270 */
[----:B------:R-:W-:Y:S01]  /*30a0*/  USEL UR5, UR4, URZ, UP0 ;  /* 0x000000ff04057287 */ /* 0x000fe20008000000 */
[----:B------:R-:W3:Y:S03]  /*30b0*/  SYNCS.PHASECHK.TRANS64.TRYWAIT P1, [R2+URZ+0xd0], R5 ;  /* 0x0000d005020075a7 */ /* 0x000ee600080211ff */
[----:B------:R-:W-:Y:S01]  /*30c0*/  LOP3.LUT R12, R12, UR7, RZ, 0x3c, !PT ;  /* 0x000000070c0c7c12 */ /* 0x000fe2000f8e3cff */
[----:B--23--:R-:W-:Y:S07]  /*30d0*/  @!P1 BRA `(.L_x_54) ;  /* 0x0000007400a49947 */ /* 0x00cfee0003800000 */
.L_x_168:
[C---:B------:R-:W-:Y:S01]  /*30e0*/  LEA R4, R11.reuse, UR6, 0x4 ;  /* 0x000000060b047c11 */ /* 0x040fe2000f8e20ff */
[----:B--2---:R-:W-:Y:S01]  /*30f0*/  VIADD R2, R2, 0xe0 ;  /* 0x000000e002027836 */ /* 0x004fe20000000000 */
[----:B------:R-:W-:Y:S01]  /*3100*/  SEL R8, R8, RZ, P0 ;  /* 0x000000ff08087207 */ /* 0x000fe20000000000 */
[----:B------:R-:W-:-:S03]  /*3110*/  VIADD R11, R11, 0x1 ;  /* 0x000000010b0b7836 */ /* 0x000fc60000000000 */
[----:B------:R-:W2:Y:S01]  /*3120*/  LDS.128 R4, [R4+0x160] ;  /* 0x0001600004047984 */ /* 0x000ea20000000c00 */
[----:B------:R-:W-:Y:S02]  /*3130*/  PRMT R2, RZ, 0x654, R2 ;  /* 0x00000654ff027816 */ /* 0x000fe40000000002 */
[C---:B------:R-:W-:Y:S01]  /*3140*/  ISETP.NE.AND P1, PT, R11.reuse, 0x2, PT ;  /* 0x000000020b00780c */ /* 0x040fe20003f25270 */
[----:B------:R-:W-:Y:S01]  /*3150*/  @!PT LDS RZ, [RZ] ;  /* 0x00000000fffff984 */ /* 0x000fe20000000800 */
[----:B------:R-:W-:Y:S01]  /*3160*/  @!PT LDS RZ, [RZ] ;  /* 0x00000000fffff984 */ /* 0x000fe20000000800 */
[----:B------:R-:W-:Y:S01]  /*3170*/  @!PT LDS RZ, [RZ] ;  /* 0x00000000fffff984 */ /* 0x000fe20000000800 */
[----:B------:R-:W-:Y:S01]  /*3180*/  @!PT LDS RZ, [RZ] ;  /* 0x00000000fffff984 */ /* 0x000fe20000000800 */
[----:B------:R3:W-:Y:S06]  /*3190*/  MEMBAR.ALL.CTA ;  /* 0x0000000000007992 */ /* 0x0007ec0000008000 */
[----:B---3--:R-:W3:Y:S01]  /*31a0*/  FENCE.VIEW.ASYNC.S ;  /* 0x00000000000073c6 */ /* 0x008ee20000000000 */
[----:B------:R-:W-:Y:S01]  /*31b0*/  SEL R11, R11, RZ, P1 ;  /* 0x000000ff0b0b7207 */ /* 0x000fe20000800000 */
[----:B---3--:R3:W-:Y:S01]  /*31c0*/  SYNCS.ARRIVE.TRANS64.RED.A1T0 RZ, [R2+URZ], RZ ;  /* 0x000000ff02ff79a7 */ /* 0x0087e200081004ff */
[----:B--2---:R-:W-:-:S02]  /*31d0*/  LOP3.LUT P3, RZ, R6, 0x1, RZ, 0xc0, !PT ;  /* 0x0000000106ff7812 */ /* 0x004fc4000786c0ff */
[----:B------:R-:W-:-:S04]  /*31e0*/  SEL R5, RZ, 0x1, P1 ;  /* 0x00000001ff057807 */ /* 0x000fc80000800000 */
[----:B------:R-:W-:Y:S02]  /*31f0*/  LOP3.LUT R10, R10, R5, RZ, 0x3c, !PT ;  /* 0x000000050a0a7212 */ /* 0x000fe400078e3cff */
[----:B---3--:R-:W-:-:S04]  /*3200*/  SEL R2, RZ, 0x1, P0 ;  /* 0x00000001ff027807 */ /* 0x008fc80000000000 */
[----:B------:R-:W-:Y:S01]  /*3210*/  LOP3.LUT R9, R9, R2, RZ, 0x3c, !PT ;  /* 0x0000000209097212 */ /* 0x000fe200078e3cff */
[----:B------:R-:W-:Y:S06]  /*3220*/  @P3 BRA `(.L_x_55) ;  /* 0xfffffffc002c3947 */ /* 0x000fec000383ffff */
[----:B------:R-:W-:Y:S01]  /*3230*/  ULEA UR4, UR5, UR6, 0x3 ;  /* 0x0000000605047291 */ /* 0x000fe2000f8e18ff */
[----:B------:R-:W-:-:S08]  /*3240*/  SHF.L.U32 R3, R12, 0x1f, RZ ;  /* 0x0000001f0c037819 */ /* 0x000fd000000006ff */
[----:B------:R-:W2:Y:S02]  /*3250*/  SYNCS.PHASECHK.TRANS64 P0, [UR4+0xe0], R3 ;  /* 0x0000e003ff0075a7 */ /* 0x000ea40008001004 */
[----:B--2---:R-:W-:Y:S05]  /*3260*/  @P0 BRA `(.L_x_56) ;  /* 0x0000000000080947 */ /* 0x004fea0003800000 */
[----:B------:R-:W2:Y:S02]  /*3270*/  SYNCS.PHASECHK.TRANS64.TRYWAIT P0, [UR4+0xe0], R3 ;  /* 0x0000e003ff0075a7 */ /* 0x000ea40008001104 */
[----:B--2---:R-:W-:Y:S05]  /*3280*/  @!P0 BRA `(.L_x_57) ;  /* 0x00000074004c8947 */ /* 0x004fea0003800000 */
.L_x_56:
[----:B------:R-:W-:-:S04]  /*3290*/  UIADD3 UR7, UPT, UPT, UR5, 0x1, URZ ;  /* 0x0000000105077890 */ /* 0x000fc8000fffe0ff */
[----:B------:R-:W-:-:S04]  /*32a0*/  UISETP.NE.AND UP0, UPT, UR7, 0x2, UPT ;  /* 0x000000020700788c */ /* 0x000fc8000bf05270 */
[----:B------:R-:W-:Y:S02]  /*32b0*/  USEL UR8, URZ, 0x1, UP0 ;  /* 0x00000001ff087887 */ /* 0x000fe40008000000 */
[----:B------:R-:W-:-:S04]  /*32c0*/  USEL UR7, UR7, URZ, UP0 ;  /* 0x000000ff07077287 */ /* 0x000fc80008000000 */
[----:B------:R-:W-:Y:S01]  /*32d0*/  ULEA UR7, UR7, UR6, 0x3 ;  /* 0x0000000607077291 */ /* 0x000fe2000f8e18ff */
[----:B--2---:R-:W-:-:S04]  /*32e0*/  LOP3.LUT R3, R12, UR8, RZ, 0x3c, !PT ;  /* 0x000000080c037c12 */ /* 0x004fc8000f8e3cff */
[----:B------:R-:W-:-:S04]  /*32f0*/  SHF.L.U32 R0, R3, 0x1f, RZ ;  /* 0x0000001f03007819 */ /* 0x000fc800000006ff */
[----:B------:R-:W2:Y:S02]  /*3300*/  SYNCS.PHASECHK.TRANS64 P0, [UR7+0xe0], R0 ;  /* 0x0000e000ff0075a7 */ /* 0x000ea40008001007 */
[----:B-12---:R-:W-:Y:S05]  /*3310*/  @P0 EXIT ;  /* 0x000000000000094d */ /* 0x006fea0003800000 */
[----:B------:R-:W-:Y:S02]  /*3320*/  SHF.L.U32 R3, R3, 0x1f, RZ ;  /* 0x0000001f03037819 */ /* 0x000fe400000006ff */
[----:B------:R-:W-:-:S07]  /*3330*/  MOV R0, UR7 ;  /* 0x0000000700007c02 */ /* 0x000fce0008000f00 */
.L_x_58:
[----:B-1----:R1:W2:Y:S02]  /*3340*/  SYNCS.PHASECHK.TRANS64.TRYWAIT P0, [R0+URZ+0xe0], R3 ;  /* 0x0000e003000075a7 */ /* 0x0022a400080011ff */
[----:B--2---:R-:W-:Y:S05]  /*3350*/  @!P0 NANOSLEEP.SYNCS 0x989680 ;  /* 0x009896800000895d */ /* 0x004fea0003900000 */
[----:B------:R-:W2:Y:S02]  /*3360*/  @!P0 SYNCS.PHASECHK.TRANS64 P0, [R0+URZ+0xe0], R3 ;  /* 0x0000e003000085a7 */ /* 0x000ea400080010ff */
[----:B--2---:R-:W-:Y:S05]  /*3370*/  @P0 EXIT ;  /* 0x000000000000094d */ /* 0x004fea0003800000 */
[----:B------:R-:W-:Y:S05]  /*3380*/  BRA `(.L_x_58) ;  /* 0xfffffffc00ec7947 */ /* 0x000fea000383ffff */
.L_x_51:
[----:B------:R-:W-:Y:S05]  /*3390*/  BRA.U UP5, `(.L_x_59) ;  /* 0x0000001105d87547 */ /* 0x000fea000b800000 */
[----:B------:R-:W-:Y:S01]  /*33a0*/  UMOV UR4, 0x40 ;  /* 0x0000004000047882 */ /* 0x000fe20000000000 */
[----:B------:R-:W-:Y:S01]  /*33b0*/  NOP ;  /* 0x0000000000007918 */ /* 0x000fe20000000000 */
[----:B------:R-:W-:Y:S01]  /*33c0*/  ULEA UR5, UR58, UR4, 0x18 ;  /* 0x000000043a057291 */ /* 0x000fe2000f8ec0ff */
[----:B------:R-:W-:Y:S02]  /*33d0*/  UMOV UR6, 0x400 ;  /* 0x0000040000067882 */ /* 0x000fe40000000000 */
[----:B------:R-:W-:-:S06]  /*33e0*/  ULEA UR6, UR58, UR6, 0x18 ;  /* 0x000000063a067291 */ /* 0x000fcc000f8ec0ff */
[----:B------:R-:W2:Y:S02]  /*33f0*/  LDS.U8 R0, [UR5+0x1c] ;  /* 0x00001c05ff007984 */ /* 0x000ea40008000000 */
[----:B--2---:R-:W-:-:S13]  /*3400*/  ISETP.NE.AND P0, PT, R0, RZ, PT ;  /* 0x000000ff0000720c */ /* 0x004fda0003f05270 */
[----:B------:R-:W-:Y:S05]  /*3410*/  @P0 BRA `(.L_x_60) ;  /* 0x0000000400080947 */ /* 0x000fea0003800000 */
[----:B------:R-:W-:Y:S02]  /*3420*/  UISETP.NE.U32.AND UP1, UPT, UR47, 0x1, UPT ;  /* 0x000000012f00788c */ /* 0x000fe4000bf25070 */
[----:B------:R-:W-:-:S07]  /*3430*/  UIADD3 UR7, UPT, UPT, UR5, 0x8, URZ ;  /* 0x0000000805077890 */ /* 0x000fce000fffe0ff */
[----:B------:R-:W-:Y:S05]  /*3440*/  BRA.U !UP1, `(.L_x_61) ;  /* 0x00000001099c7547 */ /* 0x000fea000b800000 */
[----:B------:R-:W-:Y:S01]  /*3450*/  ELECT P0, URZ, PT ;  /* 0x0000000000ff782f */ /* 0x000fe20003800000 */
[----:B------:R-:W-:-:S12]  /*3460*/  BSSY B0, `(.L_x_61) ;  /* 0x0000025000007945 */ /* 0x000fd80003800000 */
[----:B------:R-:W-:Y:S05]  /*3470*/  @!P0 BRA `(.L_x_62) ;  /* 0x00000000008c8947 */ /* 0x000fea0003800000 */
[----:B------:R-:W-:-:S05]  /*3480*/  UMOV UR4, 0x10 ;  /* 0x0000001000047882 */ /* 0x000fca0000000000 */
[----:B------:R-:W-:Y:S04]  /*3490*/  DEPBAR.LE SB2, 0x36 ;  /* 0x0000ad800000791a */ /* 0x000fe80000000000 */
[----:B------:R-:W2:Y:S02]  /*34a0*/  UTCATOMSWS.2CTA.FIND_AND_SET.ALIGN UP0, UR4, UR4 ;  /* 0x00000004000475e3 */ /* 0x000ea40008200800 */
[----:B--2---:R-:W-:Y:S01]  /*34b0*/  MOV R11, UR4 ;  /* 0x00000004000b7c02 */ /* 0x004fe20008000f00 */
[----:B------:R-:W-:Y:S06]  /*34c0*/  BRA.U UP0, `(.L_x_63) ;  /* 0x0000000100187547 */ /* 0x000fec000b800000 */
.L_x_64:
[----:B------:R-:W-:Y:S05]  /*34d0*/  NANOSLEEP 0x64 ;  /* 0x000000640000795d */ /* 0x000fea0003800000 */
[----:B------:R-:W-:-:S05]  /*34e0*/  UMOV UR4, 0x10 ;  /* 0x0000001000047882 */ /* 0x000fca0000000000 */
[----:B------:R-:W-:Y:S04]  /*34f0*/  DEPBAR.LE SB2, 0x36 ;  /* 0x0000ad800000791a */ /* 0x000fe80000000000 */
[----:B------:R-:W2:Y:S02]  /*3500*/  UTCATOMSWS.2CTA.FIND_AND_SET.ALIGN UP0, UR4, UR4 ;  /* 0x00000004000475e3 */ /* 0x000ea40008200800 */
[----:B--2---:R-:W-:Y:S01]  /*3510*/  MOV R11, UR4 ;  /* 0x00000004000b7c02 */ /* 0x004fe20008000f00 */
[----:B------:R-:W-:Y:S05]  /*3520*/  BRA.U !UP0, `(.L_x_64) ;  /* 0xfffffffd08e87547 */ /* 0x000fea000b83ffff */
.L_x_63:
[----:B------:R-:W2:Y:S01]  /*3530*/  LDS R7, [UR5+0x10] ;  /* 0x00001005ff077984 */ /* 0x000ea20008000800 */
[----:B------:R-:W-:Y:S01]  /*3540*/  IMAD.U32 R5, RZ, RZ, UR6 ;  /* 0x00000006ff057e24 */ /* 0x000fe2000f8e00ff */
[----:B------:R-:W-:-:S03]  /*3550*/  MOV R4, UR46 ;  /* 0x0000002e00047c02 */ /* 0x000fc60008000f00 */
[----:B------:R-:W-:Y:S01]  /*3560*/  VIADD R5, R5, 0x180 ;  /* 0x0000018005057836 */ /* 0x000fe20000000000 */
[----:B--2---:R-:W-:-:S04]  /*3570*/  SHF.L.U32 R7, R7, 0x1f, RZ ;  /* 0x0000001f07077819 */ /* 0x004fc800000006ff */
[----:B------:R-:W2:Y:S02]  /*3580*/  SYNCS.PHASECHK.TRANS64.TRYWAIT P0, [UR5+0x8], R7 ;  /* 0x00000807ff0075a7 */ /* 0x000ea40008001105 */
[----:B--2---:R-:W-:Y:S05]  /*3590*/  @P0 BRA `(.L_x_65) ;  /* 0x0000000000080947 */ /* 0x004fea0003800000 */
[----:B------:R-:W2:Y:S02]  /*35a0*/  SYNCS.PHASECHK.TRANS64.TRYWAIT P0, [UR5+0x8], R7 ;  /* 0x00000807ff0075a7 */ /* 0x000ea40008001105 */
[----:B--2---:R-:W-:Y:S05]  /*35b0*/  @!P0 BRA `(.L_x_66) ;  /* 0x0000007000988947 */ /* 0x004fea0003800000 */
.L_x_65:
[----:B--2---:R-:W-:Y:S01]  /*35c0*/  HFMA2 R0, -RZ, RZ, 0, 5.9604644775390625e-08 ;  /* 0x00000001ff007431 */ /* 0x004fe200000001ff */
[----:B------:R-:W-:Y:S01]  /*35d0*/  UPRMT UR4, UR46, 0x654, UR7 ;  /* 0x000006542e047896 */ /* 0x000fe20008000007 */
[----:B------:R-:W-:Y:S01]  /*35e0*/  IMAD.MOV.U32 R8, RZ, RZ, 0xffff ;  /* 0x0000ffffff087424 */ /* 0x000fe200078e00ff */
[----:B------:R-:W-:Y:S01]  /*35f0*/  PRMT R4, R4, 0x654, R5 ;  /* 0x0000065404047816 */ /* 0x000fe20000000005 */
[----:B------:R-:W-:Y:S02]  /*3600*/  IMAD.MOV.U32 R6, RZ, RZ, 0x4 ;  /* 0x00000004ff067424 */ /* 0x000fe400078e00ff */
[----:B------:R-:W-:Y:S01]  /*3610*/  IMAD.SHL.U32 R9, R11, 0x20, RZ ;  /* 0x000000200b097824 */ /* 0x000fe200078e00ff */
[----:B------:R-:W-:Y:S02]  /*3620*/  MOV R5, UR4 ;  /* 0x0000000400057c02 */ /* 0x000fe40008000f00 */
[-C--:B------:R-:W-:Y:S01]  /*3630*/  SHF.L.U32 R8, R8, R11.reuse, RZ ;  /* 0x0000000b08087219 */ /* 0x080fe200000006ff */
[----:B------:R2:W-:Y:S01]  /*3640*/  SYNCS.ARRIVE.TRANS64.RED RZ, [UR4], R6 ;  /* 0x00000006ffff79a7 */ /* 0x0005e20008000404 */
[----:B------:R-:W-:Y:S01]  /*3650*/  SHF.L.U32 R7, R0, R11, RZ ;  /* 0x0000000b00077219 */ /* 0x000fe200000006ff */
[----:B------:R2:W-:Y:S04]  /*3660*/  STS [UR6+0x180], R9 ;  /* 0x00018009ff007988 */ /* 0x0005e80008000806 */
[----:B------:R2:W-:Y:S04]  /*3670*/  STAS [R4.64], R11 ;  /* 0x0000000b04007dbd */ /* 0x0005e8000c0008ff */
[----:B------:R2:W-:Y:S04]  /*3680*/  ATOMS.OR RZ, [UR5+0x14], R8 ;  /* 0x00001408ffff798c */ /* 0x0005e8000b000005 */
[----:B------:R2:W-:Y:S04]  /*3690*/  ATOMS.OR RZ, [UR5+0x18], R7 ;  /* 0x00001807ffff798c */ /* 0x0005e8000b000005 */
[----:B------:R2:W-:Y:S02]  /*36a0*/  ATOMS.XOR RZ, [UR5+0x10], R0 ;  /* 0x00001000ffff798c */ /* 0x0005e4000b800005 */
.L_x_62:
[----:B-1----:R-:W-:Y:S05]  /*36b0*/  BSYNC B0 ;  /* 0x0000000000007941 */ /* 0x002fea0003800000 */
.L_x_61:
[----:B------:R-:W-:Y:S05]  /*36c0*/  BRA.U UP1, `(.L_x_67) ;  /* 0x00000001016c7547 */ /* 0x000fea000b800000 */
[----:B------:R-:W-:-:S03]  /*36d0*/  UMOV UR4, 0xffffffff ;  /* 0xffffffff00047882 */ /* 0x000fc60000000000 */
[----:B------:R-:W-:Y:S05]  /*36e0*/  BRA.DIV UR4, `(.L_x_68) ;  /* 0x0000007204647947 */ /* 0x000fea000b800000 */
[----:B------:R-:W-:-:S13]  /*36f0*/  ELECT P6, URZ, PT ;  /* 0x0000000000ff782f */ /* 0x000fda00038c0000 */
.L_x_172:
[----:B------:R-:W-:Y:S05]  /*3700*/  @!P6 BRA `(.L_x_67) ;  /* 0x00000000005ce947 */ /* 0x000fea0003800000 */
[----:B--2---:R-:W2:Y:S02]  /*3710*/  LDS R5, [UR5+0x10] ;  /* 0x00001005ff057984 */ /* 0x004ea40008000800 */
[----:B--2---:R-:W-:-:S04]  /*3720*/  SHF.L.U32 R5, R5, 0x1f, RZ ;  /* 0x0000001f05057819 */ /* 0x004fc800000006ff */
[----:B------:R-:W2:Y:S02]  /*3730*/  SYNCS.PHASECHK.TRANS64.TRYWAIT P0, [UR5+0x8], R5 ;  /* 0x00000805ff0075a7 */ /* 0x000ea40008001105 */
[----:B--2---:R-:W-:Y:S05]  /*3740*/  @P0 BRA `(.L_x_69) ;  /* 0x0000000000080947 */ /* 0x004fea0003800000 */
[----:B------:R-:W2:Y:S02]  /*3750*/  SYNCS.PHASECHK.TRANS64.TRYWAIT P0, [UR5+0x8], R5 ;  /* 0x00000805ff0075a7 */ /* 0x000ea40008001105 */
[----:B--2---:R-:W-:Y:S05]  /*3760*/  @!P0 BRA `(.L_x_70) ;  /* 0x0000007000648947 */ /* 0x004fea0003800000 */
.L_x_69:
[----:B------:R-:W3:Y:S01]  /*3770*/  LDS R7, [UR6+0x180] ;  /* 0x00018006ff077984 */ /* 0x000ee20008000800 */
[----:B--2---:R-:W-:Y:S02]  /*3780*/  HFMA2 R0, -RZ, RZ, 0, 5.9604644775390625e-08 ;  /* 0x00000001ff007431 */ /* 0x004fe400000001ff */
[----:B------:R-:W-:Y:S01]  /*3790*/  IMAD.MOV.U32 R4, RZ, RZ, 0xffff ;  /* 0x0000ffffff047424 */ /* 0x000fe200078e00ff */
[----:B------:R-:W-:Y:S01]  /*37a0*/  UPRMT UR4, UR46, 0x654, UR7 ;  /* 0x000006542e047896 */ /* 0x000fe20008000007 */
[----:B---3--:R-:W-:-:S03]  /*37b0*/  IMAD.SHL.U32 R5, R7, 0x20, RZ ;  /* 0x0000002007057824 */ /* 0x008fc600078e00ff */
[-C--:B------:R-:W-:Y:S02]  /*37c0*/  SHF.L.U32 R4, R4, R7.reuse, RZ ;  /* 0x0000000704047219 */ /* 0x080fe400000006ff */
[----:B------:R-:W-:Y:S01]  /*37d0*/  SHF.L.U32 R7, R0, R7, RZ ;  /* 0x0000000700077219 */ /* 0x000fe200000006ff */
[----:B------:R3:W-:Y:S04]  /*37e0*/  STS [UR6+0x180], R5 ;  /* 0x00018005ff007988 */ /* 0x0007e80008000806 */
[----:B------:R3:W-:Y:S04]  /*37f0*/  ATOMS.OR RZ, [UR5+0x14], R4 ;  /* 0x00001404ffff798c */ /* 0x0007e8000b000005 */
[----:B------:R3:W-:Y:S01]  /*3800*/  ATOMS.OR RZ, [UR5+0x18], R7 ;  /* 0x00001807ffff798c */ /* 0x0007e2000b000005 */
[----:B------:R-:W-:Y:S03]  /*3810*/  SYNCS.ARRIVE.TRANS64.RED.A1T0 RZ, [UR4], RZ ;  /* 0x000000ffffff79a7 */ /* 0x000fe60008100404 */
[----:B------:R3:W-:Y:S01]  /*3820*/  ATOMS.XOR RZ, [UR5+0x10], R0 ;  /* 0x00001000ffff798c */ /* 0x0007e2000b800005 */
[----:B------:R-:W-:Y:S05]  /*3830*/  BRA `(.L_x_67) ;  /* 0x0000000000107947 */ /* 0x000fea0003800000 */
.L_x_60:
[----:B------:R-:W-:Y:S02]  /*3840*/  MOV R0, 0xffffffff ;  /* 0xffffffff00007802 */ /* 0x000fe40000000f00 */
[----:B------:R-:W-:-:S03]  /*3850*/  MOV R4, 0x3880 ;  /* 0x0000388000047802 */ /* 0x000fc60000000f00 */
[----:B------:R2:W-:Y:S04]  /*3860*/  STS [UR6+0x180], R0 ;  /* 0x00018000ff007988 */ /* 0x0005e80008000806 */
[----:B-12--5:R-:W-:Y:S05]  /*3870*/  CALL.REL.NOINC `($__internal_1_$__cuda_sm10x_tcgen05_guardrail_trap_phase_invalid_during_alloc) ;  /* 0x0000007800347944 */ /* 0x026fea0003c00000 */
.L_x_67:
[----:B------:R-:W-:Y:S05]  /*3880*/  WARPSYNC.ALL ;  /* 0x0000000000007948 */ /* 0x000fea0003800000 */
[----:B------:R-:W4:Y:S01]  /*3890*/  S2UR UR4, SR_CgaCtaId ;  /* 0x00000000000479c3 */ /* 0x000f220000008800 */
[----:B------:R-:W-:Y:S01]  /*38a0*/  UMOV UR26, 0x400 ;  /* 0x00000400001a7882 */ /* 0x000fe20000000000 */
[----:B------:R-:W-:-:S06]  /*38b0*/  NOP ;  /* 0x0000000000007918 */ /* 0x000fcc0000000000 */
[----:B------:R-:W-:Y:S06]  /*38c0*/  BAR.ARV 0x6, 0xa0 ;  /* 0x0182800000007b1d */ /* 0x000fec0000002000 */
[----:B------:R-:W1:Y:S01]  /*38d0*/  LDCU UR6, c[0x0][0x38c] ;  /* 0x00007180ff0677ac */ /* 0x000e620008000800 */
[----:B------:R-:W-:Y:S01]  /*38e0*/  LOP3.LUT R3, R3, 0xffff, RZ, 0xc0, !PT ;  /* 0x0000ffff03037812 */ /* 0x000fe200078ec0ff */
[----:B--2---:R-:W-:Y:S01]  /*38f0*/  IMAD.MOV.U32 R9, RZ, RZ, 0x1 ;  /* 0x00000001ff097424 */ /* 0x004fe200078e00ff */
[----:B------:R-:W-:Y:S01]  /*3900*/  LOP3.LUT R2, R2, 0xffff, RZ, 0xc0, !PT ;  /* 0x0000ffff02027812 */ /* 0x000fe200078ec0ff */
[----:B------:R-:W-:Y:S01]  /*3910*/  IMAD.MOV.U32 R8, RZ, RZ, RZ ;  /* 0x000000ffff087224 */ /* 0x000fe200078e00ff */
[----:B------:R-:W-:Y:S01]  /*3920*/  R2UR UR28, R3 ;  /* 0x00000000031c72ca */ /* 0x000fe200000e0000 */
[----:B------:R-:W-:Y:S01]  /*3930*/  UMOV UR32, URZ ;  /* 0x000000ff00207c82 */ /* 0x000fe20008000000 */
[----:B------:R-:W-:-:S02]  /*3940*/  R2UR UR42, R2 ;  /* 0x00000000022a72ca */ /* 0x000fc400000e0000 */
[----:B------:R-:W-:Y:S01]  /*3950*/  CS2R R2, SRZ ;  /* 0x0000000000027805 */ /* 0x000fe2000001ff00 */
[----:B------:R-:W-:Y:S01]  /*3960*/  UMOV UR23, URZ ;  /* 0x000000ff00177c82 */ /* 0x000fe20008000000 */
[----:B----4-:R-:W-:Y:S01]  /*3970*/  ULEA UR26, UR4, UR26, 0x18 ;  /* 0x0000001a041a7291 */ /* 0x010fe2000f8ec0ff */
[----:B------:R-:W-:Y:S01]  /*3980*/  UMOV UR22, URZ ;  /* 0x000000ff00167c82 */ /* 0x000fe20008000000 */
[----:B------:R-:W-:Y:S02]  /*3990*/  UISETP.NE.AND UP3, UPT, UR47, URZ, UPT ;  /* 0x000000ff2f00728c */ /* 0x000fe4000bf65270 */
[----:B------:R-:W-:Y:S02]  /*39a0*/  UIADD3 UR5, UPT, UPT, UR26, 0x6300, URZ ;  /* 0x000063001a057890 */ /* 0x000fe4000fffe0ff */
[----:B------:R-:W-:-:S03]  /*39b0*/  UIADD3 UR4, UPT, UPT, UR26, 0x16300, URZ ;  /* 0x000163001a047890 */ /* 0x000fc6000fffe0ff */
[----:B---3--:R-:W2:Y:S01]  /*39c0*/  LDS R0, [UR26+0x180] ;  /* 0x0001801aff007984 */ /* 0x008ea20008000800 */
[----:B-1----:R-:W-:Y:S02]  /*39d0*/  UIADD3 UR6, UPT, UPT, UR6, 0x7f, URZ ;  /* 0x0000007f06067890 */ /* 0x002fe4000fffe0ff */
[----:B------:R-:W-:Y:S02]  /*39e0*/  USHF.R.U32.HI UR5, URZ, 0x4, UR5 ;  /* 0x00000004ff057899 */ /* 0x000fe40008011605 */
[----:B------:R-:W-:Y:S02]  /*39f0*/  USHF.R.S32.HI UR33, URZ, 0x1f, UR6 ;  /* 0x0000001fff217899 */ /* 0x000fe40008011406 */
[----:B------:R-:W-:Y:S02]  /*3a00*/  USHF.R.U32.HI UR4, URZ, 0x4, UR4 ;  /* 0x00000004ff047899 */ /* 0x000fe40008011604 */
[----:B------:R-:W-:Y:S02]  /*3a10*/  ULEA.HI UR33, UR33, UR6, URZ, 0x7 ;  /* 0x0000000621217291 */ /* 0x000fe4000f8f38ff */
[----:B------:R-:W-:-:S02]  /*3a20*/  ULOP3.LUT UR5, UR5, 0x3fff, URZ, 0xc0, !UPT ;  /* 0x00003fff05057892 */ /* 0x000fc4000f8ec0ff */
[----:B------:R-:W-:Y:S02]  /*3a30*/  USHF.R.S32.HI UR33, URZ, 0x7, UR33 ;  /* 0x00000007ff217899 */ /* 0x000fe40008011421 */
[----:B------:R-:W-:Y:S02]  /*3a40*/  ULOP3.LUT UR30, UR4, 0x3fff, URZ, 0xc0, !UPT ;  /* 0x00003fff041e7892 */ /* 0x000fe4000f8ec0ff */
[----:B------:R-:W-:Y:S01]  /*3a50*/  UISETP.LT.AND UP0, UPT, UR33, 0x1, UPT ;  /* 0x000000012100788c */ /* 0x000fe2000bf01270 */
[----:B------:R-:W-:Y:S01]  /*3a60*/  UMOV UR40, 0x0 ;  /* 0x0000000000287882 */ /* 0x000fe20000000000 */
[----:B------:R-:W-:Y:S01]  /*3a70*/  UMOV UR41, 0x8400490 ;  /* 0x0840049000297882 */ /* 0x000fe20000000000 */
[----:B------:R-:W-:Y:S02]  /*3a80*/  ULOP3.LUT UR29, UR5, 0x10000, URZ, 0xfc, !UPT ;  /* 0x00010000051d7892 */ /* 0x000fe4000f8efcff */
[----:B------:R-:W-:Y:S02]  /*3a90*/  ULOP3.LUT UR30, UR30, 0x10000, URZ, 0xfc, !UPT ;  /* 0x000100001e1e7892 */ /* 0x000fe4000f8efcff */
[----:B------:R-:W-:Y:S01]  /*3aa0*/  USEL UR43, UR33, 0x1, !UP0 ;  /* 0x00000001212b7887 */ /* 0x000fe2000c000000 */
[----:B------:R-:W-:Y:S01]  /*3ab0*/  UMOV UR38, 0x0 ;  /* 0x0000000000267882 */ /* 0x000fe20000000000 */
[----:B------:R-:W-:Y:S01]  /*3ac0*/  UMOV UR39, 0x8400490 ;  /* 0x0840049000277882 */ /* 0x000fe20000000000 */
[----:B------:R-:W-:Y:S01]  /*3ad0*/  UMOV UR36, 0x0 ;  /* 0x0000000000247882 */ /* 0x000fe20000000000 */
[----:B------:R-:W-:Y:S01]  /*3ae0*/  UMOV UR37, 0x8400490 ;  /* 0x0840049000257882 */ /* 0x000fe20000000000 */
[----:B------:R-:W-:Y:S01]  /*3af0*/  UMOV UR34, 0x0 ;  /* 0x0000000000227882 */ /* 0x000fe20000000000 */
[----:B------:R-:W-:Y:S01]  /*3b00*/  UMOV UR35, 0x8400490 ;  /* 0x0840049000237882 */ /* 0x000fe20000000000 */
[----:B--2---:R-:W-:-:S15]  /*3b10*/  R2UR UR44, R0 ;  /* 0x00000000002c72ca */ /* 0x004fde00000e0000 */
.L_x_78:
[C---:B------:R-:W-:Y:S02]  /*3b20*/  LEA R0, R8.reuse, UR26, 0x3 ;  /* 0x0000001a08007c11 */ /* 0x040fe4000f8e18ff */
[----:B------:R-:W-:Y:S02]  /*3b30*/  SHF.L.U32 R5, R3, 0x1f, RZ ;  /* 0x0000001f03057819 */ /* 0x000fe400000006ff */
[----:B------:R-:W-:Y:S02]  /*3b40*/  LEA R4, R8, UR26, 0x4 ;  /* 0x0000001a08047c11 */ /* 0x000fe4000f8e20ff */
[----:B------:R-:W1:Y:S02]  /*3b50*/  SYNCS.PHASECHK.TRANS64.TRYWAIT P0, [R0+URZ+0xd0], R5 ;  /* 0x0000d005000075a7 */ /* 0x000e6400080011ff */
[----:B-1-3--:R-:W-:Y:S05]  /*3b60*/  @!P0 BRA `(.L_x_71) ;  /* 0x0000006c007c8947 */ /* 0x00afea0003800000 */
.L_x_173:
[----:B-1----:R-:W1:Y:S01]  /*3b70*/  LDS.128 R4, [R4+0x160] ;  /* 0x0001600004047984 */ /* 0x002e620000000c00 */
[----:B------:R-:W-:Y:S02]  /*3b80*/  VIADD R0, R0, 0xe0 ;  /* 0x000000e000007836 */ /* 0x000fe40000000000 */
[----:B------:R-:W-:Y:S01]  /*3b90*/  VIADD R8, R8, 0x1 ;  /* 0x0000000108087836 */ /* 0x000fe20000000000 */
[----:B------:R-:W-:Y:S01]  /*3ba0*/  @!PT LDS RZ, [RZ] ;  /* 0x00000000fffff984 */ /* 0x000fe20000000800 */
[----:B------:R-:W-:Y:S01]  /*3bb0*/  @!PT LDS RZ, [RZ] ;  /* 0x00000000fffff984 */ /* 0x000fe20000000800 */
[----:B------:R-:W-:Y:S01]  /*3bc0*/  @!PT LDS RZ, [RZ] ;  /* 0x00000000fffff984 */ /* 0x000fe20000000800 */
[----:B------:R-:W-:Y:S01]  /*3bd0*/  @!PT LDS RZ, [RZ] ;  /* 0x00000000fffff984 */ /* 0x000fe20000000800 */
[----:B------:R2:W-:Y:S06]  /*3be0*/  MEMBAR.ALL.CTA ;  /* 0x0000000000007992 */ /* 0x0005ec0000008000 */
[----:B--2---:R-:W2:Y:S01]  /*3bf0*/  FENCE.VIEW.ASYNC.S ;  /* 0x00000000000073c6 */ /* 0x004ea20000000000 */
[----:B------:R-:W-:-:S04]  /*3c00*/  PRMT R0, RZ, 0x654, R0 ;  /* 0x00000654ff007816 */ /* 0x000fc80000000000 */
[----:B--2---:R2:W-:Y:S01]  /*3c10*/  SYNCS.ARRIVE.TRANS64.RED.A1T0 RZ, [R0+URZ], RZ ;  /* 0x000000ff00ff79a7 */ /* 0x0045e200081004ff */
[----:B-1----:R-:W-:Y:S01]  /*3c20*/  LOP3.LUT P1, RZ, R6, 0x1, RZ, 0xc0, !PT ;  /* 0x0000000106ff7812 */ /* 0x002fe2000782c0ff */
[----:B--2---:R-:W-:-:S12]  /*3c30*/  BRA.U UP3, `(.L_x_72) ;  /* 0x0000000503087547 */ /* 0x004fd8000b800000 */
[----:B------:R-:W1:Y:S01]  /*3c40*/  LDCU UR4, c[0x0][0x38c] ;  /* 0x00007180ff0477ac */ /* 0x000e620008000800 */
[----:B------:R-:W-:Y:S02]  /*3c50*/  PLOP3.LUT P2, PT, PT, PT, PT, 0x80, 0x8 ;  /* 0x000000000008781c */ /* 0x000fe40003f4f070 */
[----:B------:R-:W-:Y:S01]  /*3c60*/  SHF.L.U32 R5, R9, 0x1f, RZ ;  /* 0x0000001f09057819 */ /* 0x000fe200000006ff */
[----:B------:R-:W-:Y:S02]  /*3c70*/  ULEA UR31, UR32, UR26, 0x3 ;  /* 0x0000001a201f7291 */ /* 0x000fe4000f8e18ff */
[----:B------:R-:W-:Y:S02]  /*3c80*/  ULEA UR11, UR32, UR44, 0x7 ;  /* 0x0000002c200b7291 */ /* 0x000fe4000f8e38ff */
[----:B-1----:R-:W-:-:S06]  /*3c90*/  UISETP.GE.AND UP0, UPT, UR4, 0x1, UPT ;  /* 0x000000010400788c */ /* 0x002fcc000bf06270 */
[----:B------:R-:W-:-:S05]  /*3ca0*/  PLOP3.LUT P0, PT, PT, PT, UP0, 0x80, 0x8 ;  /* 0x000000000008781c */ /* 0x000fca0003f0f008 */
[----:B------:R-:W-:-:S08]  /*3cb0*/  @UP0 ULEA UR4, UR23, UR26, 0x3 ;  /* 0x0000001a17040291 */ /* 0x000fd0000f8e18ff */
[----:B------:R-:W-:-:S04]  /*3cc0*/  @P0 SHF.L.U32 R0, R2, 0x1f, RZ ;  /* 0x0000001f02000819 */ /* 0x000fc800000006ff */
[----:B------:R1:W2:Y:S01]  /*3cd0*/  @P0 SYNCS.PHASECHK.TRANS64.TRYWAIT P2, [UR4], R0 ;  /* 0x00000000ff0005a7 */ /* 0x0002a20008041104 */
[----:B------:R-:W3:Y:S02]  /*3ce0*/  SYNCS.PHASECHK.TRANS64.TRYWAIT P0, [UR31+0x110], R5 ;  /* 0x00011005ff0075a7 */ /* 0x000ee4000800111f */
[----:B-123--:R-:W-:Y:S05]  /*3cf0*/  @!P0 BRA `(.L_x_73) ;  /* 0x0000006c002c8947 */ /* 0x00efea0003800000 */
.L_x_175:
[----:B------:R-:W-:Y:S01]  /*3d00*/  UMOV UR27, UR22 ;  /* 0x00000016001b7c82 */ /* 0x000fe20008000000 */
[----:B------:R-:W-:Y:S05]  /*3d10*/  BRA.U !UP0, `(.L_x_74) ;  /* 0x0000000108c07547 */ /* 0x000fea000b800000 */
[----:B------:R-:W-:Y:S02]  /*3d20*/  UIADD3 UR27, UPT, UPT, UR43, UR22, URZ ;  /* 0x000000162b1b7290 */ /* 0x000fe4000fffe0ff */
[----:B------:R-:W-:Y:S01]  /*3d30*/  UPLOP3.LUT UP2, UPT, UPT, UPT, UPT, 0x40, 0x4 ;  /* 0x000000000004789c */ /* 0x000fe20003f4e870 */
[----:B------:R-:W-:Y:S01]  /*3d40*/  UMOV UR24, UR33 ;  /* 0x0000002100187c82 */ /* 0x000fe20008000000 */
[----:B------:R-:W-:-:S09]  /*3d50*/  UMOV UR10, UR23 ;  /* 0x00000017000a7c82 */ /* 0x000fd20008000000 */
.L_x_77:
[----:B--2---:R-:W-:Y:S01]  /*3d60*/  ULEA UR5, UR10, UR26, 0x3 ;  /* 0x0000001a0a057291 */ /* 0x004fe2000f8e18ff */
[----:B---3--:R-:W-:Y:S11]  /*3d70*/  @P2 BRA `(.L_x_75) ;  /* 0x00000000000c2947 */ /* 0x008ff60003800000 */
[----:B-1----:R-:W-:Y:S04]  /*3d80*/  SHF.L.U32 R5, R2, 0x1f, RZ ;  /* 0x0000001f02057819 */ /* 0x002fe800000006ff */
[----:B------:R-:W1:Y:S02]  /*3d90*/  SYNCS.PHASECHK.TRANS64.TRYWAIT P0, [UR5], R5 ;  /* 0x00000005ff0075a7 */ /* 0x000e640008001105 */
[----:B-1----:R-:W-:Y:S05]  /*3da0*/  @!P0 BRA `(.L_x_76) ;  /* 0x0000006c00188947 */ /* 0x002fea0003800000 */
.L_x_75:
[----:B------:R-:W-:Y:S01]  /*3db0*/  UISETP.NE.AND UP0, UPT, UR24, 0x1, UPT ;  /* 0x000000011800788c */ /* 0x000fe2000bf05270 */
[----:B------:R-:W-:Y:S01]  /*3dc0*/  PLOP3.LUT P2, PT, PT, PT, PT, 0x80, 0x8 ;  /* 0x000000000008781c */ /* 0x000fe20003f4f070 */
[----:B------:R-:W-:Y:S02]  /*3dd0*/  UIADD3 UR4, UPT, UPT, UR10, 0x1, URZ ;  /* 0x000000010a047890 */ /* 0x000fe4000fffe0ff */
[----:B------:R-:W-:Y:S02]  /*3de0*/  UIADD3 UR25, UPT, UPT, UR5, 0x40, URZ ;  /* 0x0000004005197890 */ /* 0x000fe4000fffe0ff */
[----:B------:R-:W-:Y:S01]  /*3df0*/  UISETP.NE.AND UP1, UPT, UR4, 0x8, UPT ;  /* 0x000000080400788c */ /* 0x000fe2000bf25270 */
[----:B------:R-:W-:Y:S01]  /*3e00*/  PLOP3.LUT P0, PT, PT, PT, UP0, 0x80, 0x8 ;  /* 0x000000000008781c */ /* 0x000fe20003f0f008 */
[----:B------:R-:W-:Y:S02]  /*3e10*/  UIADD3 UR22, UPT, UPT, UR22, 0x1, URZ ;  /* 0x0000000116167890 */ /* 0x000fe4000fffe0ff */
[----:B------:R-:W-:Y:S02]  /*3e20*/  USEL UR6, URZ, 0x1, UP1 ;  /* 0x00000001ff067887 */ /* 0x000fe40008800000 */
[----:B------:R-:W-:Y:S02]  /*3e30*/  USEL UR23, UR4, URZ, UP1 ;  /* 0x000000ff04177287 */ /* 0x000fe40008800000 */
[----:B------:R-:W-:Y:S02]  /*3e40*/  UIADD3 UR24, UPT, UPT, UR24, -0x1, URZ ;  /* 0xffffffff18187890 */ /* 0x000fe4000fffe0ff */
[----:B------:R-:W-:Y:S01]  /*3e50*/  @UP0 ULEA UR4, UR23, UR26, 0x3 ;  /* 0x0000001a17040291 */ /* 0x000fe2000f8e18ff */
[----:B------:R-:W-:Y:S01]  /*3e60*/  LOP3.LUT R2, R2, UR6, RZ, 0x3c, !PT ;  /* 0x0000000602027c12 */ /* 0x000fe2000f8e3cff */
[----:B------:R-:W-:Y:S02]  /*3e70*/  ULEA UR6, UR10, UR30, 0xa ;  /* 0x0000001e0a067291 */ /* 0x000fe4000f8e50ff */
[----:B------:R-:W-:Y:S01]  /*3e80*/  UISETP.NE.AND UP0, UPT, UR22, UR27, UPT ;  /* 0x0000001b1600728c */ /* 0x000fe2000bf05270 */
[----:B-1----:R-:W-:Y:S01]  /*3e90*/  @P0 SHF.L.U32 R0, R2, 0x1f, RZ ;  /* 0x0000001f02000819 */ /* 0x002fe200000006ff */
[----:B------:R-:W-:Y:S02]  /*3ea0*/  UIADD3 UR20, UPT, UPT, UR6, 0x2, URZ ;  /* 0x0000000206147890 */ /* 0x000fe4000fffe0ff */
[----:B------:R-:W-:Y:S01]  /*3eb0*/  UIADD3 UR16, UPT, UPT, UR6, 0x4, URZ ;  /* 0x0000000406107890 */ /* 0x000fe2000fffe0ff */
[----:B------:R2:W3:Y:S01]  /*3ec0*/  @P0 SYNCS.PHASECHK.TRANS64.TRYWAIT P2, [UR4], R0 ;  /* 0x00000000ff0005a7 */ /* 0x0004e20008041104 */
[----:B------:R-:W-:Y:S02]  /*3ed0*/  ULEA UR4, UR10, UR29, 0x9 ;  /* 0x0000001d0a047291 */ /* 0x000fe4000f8e48ff */
[----:B------:R-:W-:Y:S02]  /*3ee0*/  UIADD3 UR12, UPT, UPT, UR6, 0x6, URZ ;  /* 0x00000006060c7890 */ /* 0x000fe4000fffe0ff */
[----:B------:R-:W-:Y:S02]  /*3ef0*/  UIADD3 UR18, UPT, UPT, UR4, 0x2, URZ ;  /* 0x0000000204127890 */ /* 0x000fe4000fffe0ff */
[----:B------:R-:W-:Y:S02]  /*3f00*/  UIADD3 UR14, UPT, UPT, UR4, 0x4, URZ ;  /* 0x00000004040e7890 */ /* 0x000fe4000fffe0ff */
[----:B------:R-:W-:Y:S01]  /*3f10*/  UIADD3 UR8, UPT, UPT, UR4, 0x6, URZ ;  /* 0x0000000604087890 */ /* 0x000fe2000fffe0ff */
[----:B------:R-:W-:Y:S01]  /*3f20*/  UMOV UR7, 0x40004040 ;  /* 0x4000404000077882 */ /* 0x000fe20000000000 */
[----:B------:R-:W-:Y:S01]  /*3f30*/  UMOV UR5, 0x40004040 ;  /* 0x4000404000057882 */ /* 0x000fe20000000000 */
[----:B------:R-:W-:Y:S01]  /*3f40*/  UMOV UR21, 0x40004040 ;  /* 0x4000404000157882 */ /* 0x000fe20000000000 */
[----:B------:R2:W-:Y:S01]  /*3f50*/  UTCQMMA.2CTA gdesc[UR4], gdesc[UR6], tmem[UR11], tmem[UR40], idesc[UR41], UP2 ;  /* 0x00ff2806040075ea */ /* 0x0005e2000920030b */
[----:B------:R-:W-:Y:S01]  /*3f60*/  UPLOP3.LUT UP2, UPT, UPT, UPT, UPT, 0x80, 0x8 ;  /* 0x000000000008789c */ /* 0x000fe20003f4f070 */
[----:B------:R-:W-:Y:S01]  /*3f70*/  UMOV UR19, 0x40004040 ;  /* 0x4000404000137882 */ /* 0x000fe20000000000 */
[----:B------:R-:W-:Y:S01]  /*3f80*/  UMOV UR17, 0x40004040 ;  /* 0x4000404000117882 */ /* 0x000fe20000000000 */
[----:B------:R2:W-:Y:S01]  /*3f90*/  UTCQMMA.2CTA gdesc[UR18], gdesc[UR20], tmem[UR11], tmem[UR38], idesc[UR39], UPT ;  /* 0x00ff2614120075ea */ /* 0x0005e2000ba0030b */
[----:B------:R-:W-:Y:S01]  /*3fa0*/  UMOV UR15, 0x40004040 ;  /* 0x40004040000f7882 */ /* 0x000fe20000000000 */
[----:B------:R-:W-:Y:S01]  /*3fb0*/  UMOV UR13, 0x40004040 ;  /* 0x40004040000d7882 */ /* 0x000fe20000000000 */
[----:B------:R-:W-:Y:S01]  /*3fc0*/  UMOV UR9, 0x40004040 ;  /* 0x4000404000097882 */ /* 0x000fe20000000000 */
[----:B------:R2:W-:Y:S01]  /*3fd0*/  UTCQMMA.2CTA gdesc[UR14], gdesc[UR16], tmem[UR11], tmem[UR36], idesc[UR37], UPT ;  /* 0x00ff24100e0075ea */ /* 0x0005e2000ba0030b */
[----:B------:R2:W-:Y:S01]  /*3fe0*/  UTCQMMA.2CTA gdesc[UR8], gdesc[UR12], tmem[UR11], tmem[UR34], idesc[UR35], UPT ;  /* 0x00ff220c080075ea */ /* 0x0005e2000ba0030b */
[----:B------:R2:W-:Y:S01]  /*3ff0*/  UTCBAR.2CTA.MULTICAST [UR25], URZ, UR28 ;  /* 0x000000ff190073e9 */ /* 0x0005e2000820081c */
[----:B------:R-:W-:Y:S01]  /*4000*/  UMOV UR10, UR23 ;  /* 0x00000017000a7c82 */ /* 0x000fe20008000000 */
[----:B------:R-:W-:Y:S05]  /*4010*/  BRA.U UP0, `(.L_x_77) ;  /* 0xfffffffd00507547 */ /* 0x000fea000b83ffff */
.L_x_74:
[----:B--2---:R-:W-:Y:S01]  /*4020*/  UIADD3 UR4, UPT, UPT, UR31, 0xf0, URZ ;  /* 0x000000f01f047890 */ /* 0x004fe2000fffe0ff */
[----:B------:R-:W-:-:S08]  /*4030*/  UMOV UR22, UR27 ;  /* 0x0000001b00167c82 */ /* 0x000fd00008000000 */
[----:B------:R2:W-:Y:S01]  /*4040*/  UTCBAR.2CTA.MULTICAST [UR4], URZ, UR42 ;  /* 0x000000ff040073e9 */ /* 0x0005e2000820082a */
[----:B------:R-:W-:Y:S02]  /*4050*/  NOP ;  /* 0x0000000000007918 */ /* 0x000fe40000000000 */
.L_x_72:
[----:B--2---:R-:W-:Y:S01]  /*4060*/  UIADD3 UR4, UPT, UPT, UR32, 0x1, URZ ;  /* 0x0000000120047890 */ /* 0x004fe2000fffe0ff */
[----:B------:R-:W-:-:S03]  /*4070*/  ISETP.NE.AND P0, PT, R8, 0x2, PT ;  /* 0x000000020800780c */ /* 0x000fc60003f05270 */
[----:B------:R-:W-:Y:S01]  /*4080*/  UISETP.NE.AND UP0, UPT, UR4, 0x4, UPT ;  /* 0x000000040400788c */ /* 0x000fe2000bf05270 */
[----:B-1----:R-:W-:Y:S02]  /*4090*/  SEL R0, RZ, 0x1, P0 ;  /* 0x00000001ff007807 */ /* 0x002fe40000000000 */
[----:B------:R-:W-:Y:S01]  /*40a0*/  SEL R8, R8, RZ, P0 ;  /* 0x000000ff08087207 */ /* 0x000fe20000000000 */
[----:B------:R-:W-:Y:S01]  /*40b0*/  USEL UR5, URZ, 0x1, UP0 ;  /* 0x00000001ff057887 */ /* 0x000fe20008000000 */
[----:B------:R-:W-:Y:S01]  /*40c0*/  LOP3.LUT R3, R3, R0, RZ, 0x3c, !PT ;  /* 0x0000000003037212 */ /* 0x000fe200078e3cff */
[----:B------:R-:W-:-:S04]  /*40d0*/  USEL UR32, UR4, URZ, UP0 ;  /* 0x000000ff04207287 */ /* 0x000fc80008000000 */
[----:B------:R-:W-:Y:S01]  /*40e0*/  LOP3.LUT R9, R9, UR5, RZ, 0x3c, !PT ;  /* 0x0000000509097c12 */ /* 0x000fe2000f8e3cff */
[----:B------:R-:W-:Y:S07]  /*40f0*/  @P1 BRA `(.L_x_78) ;  /* 0xfffffff800881947 */ /* 0x000fee000383ffff */
[----:B------:R-:W1:Y:S01]  /*4100*/  S2UR UR8, SR_CgaCtaId ;  /* 0x00000000000879c3 */ /* 0x000e620000008800 */
[----:B------:R-:W-:Y:S01]  /*4110*/  ELECT P0, URZ, PT ;  /* 0x0000000000ff782f */ /* 0x000fe20003800000 */
[----:B------:R-:W-:Y:S01]  /*4120*/  HFMA2 R0, -RZ, RZ, 0, 5.9604644775390625e-08 ;  /* 0x00000001ff007431 */ /* 0x000fe200000001ff */
[----:B------:R-:W-:-:S05]  /*4130*/  UMOV UR4, 0x40 ;  /* 0x0000004000047882 */ /* 0x000fca0000000000 */
[----:B------:R-:W-:Y:S01]  /*4140*/  UVIRTCOUNT.DEALLOC.SMPOOL 0x80 ;  /* 0x000000800000784c */ /* 0x000fe20000000000 */
[----:B------:R-:W-:Y:S02]  /*4150*/  UISETP.NE.AND UP1, UPT, UR47, URZ, UPT ;  /* 0x000000ff2f00728c */ /* 0x000fe4000bf25270 */
[----:B-1----:R-:W-:-:S09]  /*4160*/  ULEA UR8, UR8, UR4, 0x18 ;  /* 0x0000000408087291 */ /* 0x002fd2000f8ec0ff */
[----:B------:R1:W-:Y:S01]  /*4170*/  @P0 STS.U8 [UR8+0x1c], R0 ;  /* 0x00001c00ff000988 */ /* 0x0003e20008000008 */
[----:B------:R-:W-:Y:S05]  /*4180*/  BRA.U UP1, `(.L_x_79) ;  /* 0x0000000101a07547 */ /* 0x000fea000b800000 */
[----:B------:R-:W-:Y:S01]  /*4190*/  UIADD3 UR7, UPT, UPT, UR26, 0x110, URZ ;  /* 0x000001101a077890 */ /* 0x000fe2000fffe0ff */
[----:B------:R-:W-:-:S03]  /*41a0*/  SHF.L.U32 R3, R9, 0x1f, RZ ;  /* 0x0000001f09037819 */ /* 0x000fc600000006ff */
[----:B------:R-:W-:-:S09]  /*41b0*/  ULEA UR4, UR32, UR7, 0x3 ;  /* 0x0000000720047291 */ /* 0x000fd2000f8e18ff */
[----:B------:R-:W2:Y:S02]  /*41c0*/  SYNCS.PHASECHK.TRANS64.TRYWAIT P0, [UR4], R3 ;  /* 0x00000003ff0075a7 */ /* 0x000ea40008001104 */
[----:B--2---:R-:W-:Y:S05]  /*41d0*/  @!P0 BRA `(.L_x_80) ;  /* 0x0000006800248947 */ /* 0x004fea0003800000 */
.L_x_178:
        /* <DEDUP_REMOVED lines=9> */
.L_x_180:
        /* <DEDUP_REMOVED lines=9> */
.L_x_182:
[----:B------:R-:W-:-:S04]  /*4300*/  UIADD3 UR4, UPT, UPT, UR4, 0x1, URZ ;  /* 0x0000000104047890 */ /* 0x000fc8000fffe0ff */
[----:B------:R-:W-:-:S04]  /*4310*/  UISETP.NE.AND UP0, UPT, UR4, 0x4, UPT ;  /* 0x000000040400788c */ /* 0x000fc8000bf05270 */
[----:B------:R-:W-:Y:S02]  /*4320*/  USEL UR5, URZ, 0x1, UP0 ;  /* 0x00000001ff057887 */ /* 0x000fe40008000000 */
[----:B------:R-:W-:-:S04]  /*4330*/  USEL UR4, UR4, URZ, UP0 ;  /* 0x000000ff04047287 */ /* 0x000fc80008000000 */
[----:B------:R-:W-:Y:S01]  /*4340*/  ULEA UR4, UR4, UR7, 0x3 ;  /* 0x0000000704047291 */ /* 0x000fe2000f8e18ff */
[----:B-1----:R-:W-:-:S04]  /*4350*/  LOP3.LUT R3, R2, UR5, RZ, 0x3c, !PT ;  /* 0x0000000502037c12 */ /* 0x002fc8000f8e3cff */
[----:B------:R-:W-:Y:S01]  /*4360*/  SHF.L.U32 R3, R3, 0x1f, RZ ;  /* 0x0000001f03037819 */ /* 0x000fe200000006ff */
[----:B------:R-:W-:-:S04]  /*4370*/  IMAD.U32 R0, RZ, RZ, UR4 ;  /* 0x00000004ff007e24 */ /* 0x000fc8000f8e00ff */
[----:B------:R1:W2:Y:S03]  /*4380*/  SYNCS.PHASECHK.TRANS64.TRYWAIT P0, [R0+URZ], R3 ;  /* 0x00000003000075a7 */ /* 0x0002a600080011ff */
[----:B--2---:R-:W-:Y:S05]  /*4390*/  @!P0 NANOSLEEP.SYNCS 0x989680 ;  /* 0x009896800000895d */ /* 0x004fea0003900000 */
[----:B------:R-:W2:Y:S02]  /*43a0*/  @!P0 SYNCS.PHASECHK.TRANS64 P0, [R0+URZ], R3 ;  /* 0x00000003000085a7 */ /* 0x000ea400080010ff */
[----:B--2---:R-:W-:Y:S05]  /*43b0*/  @P0 BRA `(.L_x_83) ;  /* 0x0000000000200947 */ /* 0x004fea0003800000 */
.L_x_84:
[----:B--2---:R2:W4:Y:S02]  /*43c0*/  SYNCS.PHASECHK.TRANS64.TRYWAIT P0, [R0+URZ], R3 ;  /* 0x00000003000075a7 */ /* 0x00452400080011ff */
[----:B----4-:R-:W-:Y:S05]  /*43d0*/  @!P0 NANOSLEEP.SYNCS 0x989680 ;  /* 0x009896800000895d */ /* 0x010fea0003900000 */
[----:B------:R-:W4:Y:S02]  /*43e0*/  @!P0 SYNCS.PHASECHK.TRANS64 P0, [R0+URZ], R3 ;  /* 0x00000003000085a7 */ /* 0x000f2400080010ff */
[----:B----4-:R-:W-:Y:S05]  /*43f0*/  @!P0 BRA `(.L_x_84) ;  /* 0xfffffffc00f08947 */ /* 0x010fea000383ffff */
[----:B------:R-:W-:Y:S05]  /*4400*/  BRA `(.L_x_83) ;  /* 0x00000000000c7947 */ /* 0x000fea0003800000 */
.L_x_79:
[----:B------:R-:W-:-:S04]  /*4410*/  UIADD3 UR4, UPT, UPT, UR26, 0x150, URZ ;  /* 0x000001501a047890 */ /* 0x000fc8000fffe0ff */
[----:B------:R-:W-:-:S09]  /*4420*/  UPRMT UR4, UR46, 0x654, UR4 ;  /* 0x000006542e047896 */ /* 0x000fd20008000004 */
[----:B------:R-:W-:Y:S03]  /*4430*/  SYNCS.ARRIVE.TRANS64.RED.A1T0 RZ, [UR4], RZ ;  /* 0x000000ffffff79a7 */ /* 0x000fe60008100404 */
.L_x_83:
[----:B-12---:R-:W-:Y:S01]  /*4440*/  SHF.L.U32 R3, RZ, 0x1f, RZ ;  /* 0x0000001fff037819 */ /* 0x006fe200000006ff */
[----:B------:R-:W-:Y:S01]  /*4450*/  UIADD3 UR4, UPT, UPT, UR26, 0x150, URZ ;  /* 0x000001501a047890 */ /* 0x000fe2000fffe0ff */
[----:B------:R-:W-:Y:S02]  /*4460*/  PLOP3.LUT P0, PT, PT, PT, UP1, 0x80, 0x8 ;  /* 0x000000000008781c */ /* 0x000fe40003f0f018 */
[----:B------:R-:W1:Y:S02]  /*4470*/  SYNCS.PHASECHK.TRANS64.TRYWAIT P1, [UR26+0x150], R3 ;  /* 0x00015003ff0075a7 */ /* 0x000e64000802111a */
[----:B-1----:R-:W-:Y:S09]  /*4480*/  @!P1 BRA `(.L_x_85) ;  /* 0x0000006400c09947 */ /* 0x002ff20003800000 */
.L_x_184:
[----:B------:R-:W-:Y:S01]  /*4490*/  @!UP1 UPRMT UR4, UR46, 0x654, UR4 ;  /* 0x000006542e049896 */ /* 0x000fe20008000004 */
[----:B------:R-:W-:Y:S01]  /*44a0*/  UMOV UR5, 0xffff ;  /* 0x0000ffff00057882 */ /* 0x000fe20000000000 */
[----:B------:R-:W-:-:S07]  /*44b0*/  UMOV UR6, 0x1 ;  /* 0x0000000100067882 */ /* 0x000fce0000000000 */
[----:B------:R-:W-:Y:S01]  /*44c0*/  @!P0 SYNCS.ARRIVE.TRANS64.RED.A1T0 RZ, [UR4], RZ ;  /* 0x000000ffffff89a7 */ /* 0x000fe20008100404 */
[----:B------:R-:W-:Y:S01]  /*44d0*/  NOP ;  /* 0x0000000000007918 */ /* 0x000fe20000000000 */
[----:B-1----:R-:W1:Y:S01]  /*44e0*/  LDS R0, [UR8+0x14] ;  /* 0x00001408ff007984 */ /* 0x002e620008000800 */
[----:B------:R-:W-:-:S04]  /*44f0*/  ULOP3.LUT UR4, UR44, 0xffff, URZ, 0xc0, !UPT ;  /* 0x0000ffff2c047892 */ /* 0x000fc8000f8ec0ff */
[----:B------:R-:W-:-:S04]  /*4500*/  USHF.R.U32.HI UR4, URZ, 0x5, UR4 ;  /* 0x00000005ff047899 */ /* 0x000fc80008011604 */
[----:B------:R-:W-:Y:S02]  /*4510*/  USHF.L.U32 UR5, UR5, UR4, URZ ;  /* 0x0000000405057299 */ /* 0x000fe400080006ff */
[----:B------:R-:W-:-:S04]  /*4520*/  USHF.L.U32 UR4, UR6, UR4, URZ ;  /* 0x0000000406047299 */ /* 0x000fc800080006ff */
[----:B-1----:R-:W-:-:S04]  /*4530*/  LOP3.LUT R0, R0, UR5, RZ, 0xc0, !PT ;  /* 0x0000000500007c12 */ /* 0x002fc8000f8ec0ff */
[----:B------:R-:W-:-:S13]  /*4540*/  ISETP.NE.AND P0, PT, R0, UR5, PT ;  /* 0x0000000500007c0c */ /* 0x000fda000bf05270 */
[----:B------:R-:W-:Y:S05]  /*4550*/  @P0 BRA `(.L_x_86) ;  /* 0x0000000000580947 */ /* 0x000fea0003800000 */
[----:B------:R-:W1:Y:S02]  /*4560*/  LDS R0, [UR8+0x18] ;  /* 0x00001808ff007984 */ /* 0x000e640008000800 */
[----:B-1----:R-:W-:-:S04]  /*4570*/  LOP3.LUT R0, R0, UR4, RZ, 0xc0, !PT ;  /* 0x0000000400007c12 */ /* 0x002fc8000f8ec0ff */
[----:B------:R-:W-:-:S13]  /*4580*/  ISETP.NE.AND P0, PT, R0, UR4, PT ;  /* 0x0000000400007c0c */ /* 0x000fda000bf05270 */
[----:B------:R-:W-:Y:S05]  /*4590*/  @P0 BRA `(.L_x_87) ;  /* 0x00000000003c0947 */ /* 0x000fea0003800000 */
[----:B------:R-:W1:Y:S01]  /*45a0*/  S2R R2, SR_LANEID ;  /* 0x0000000000027919 */ /* 0x000e620000000000 */
[----:B------:R-:W-:Y:S01]  /*45b0*/  ULOP3.LUT UR5, URZ, UR5, URZ, 0x33, !UPT ;  /* 0x00000005ff057292 */ /* 0x000fe2000f8e33ff */
[----:B------:R-:W-:Y:S01]  /*45c0*/  LOP3.LUT R4, RZ, UR4, RZ, 0x33, !PT ;  /* 0x00000004ff047c12 */ /* 0x000fe2000f8e33ff */
[----:B------:R-:W-:Y:S02]  /*45d0*/  VOTEU.ANY UR4, UPT, PT ;  /* 0x0000000000047886 */ /* 0x000fe400038e0100 */
[----:B------:R-:W-:Y:S01]  /*45e0*/  UFLO.U32 UR4, UR4 ;  /* 0x00000004000472bd */ /* 0x000fe200080e0000 */
[----:B------:R-:W2:Y:S01]  /*45f0*/  REDUX UR6, R4 ;  /* 0x00000000040673c4 */ /* 0x000ea20000000000 */
[----:B------:R-:W-:-:S06]  /*4600*/  IMAD.U32 R0, RZ, RZ, UR5 ;  /* 0x00000005ff007e24 */ /* 0x000fcc000f8e00ff */
[----:B------:R4:W-:Y:S01]  /*4610*/  UTCATOMSWS.AND URZ, UR5 ;  /* 0x0000000500ff79e3 */ /* 0x0009e20008000000 */
[----:B------:R-:W3:Y:S01]  /*4620*/  REDUX UR7, R0 ;  /* 0x00000000000773c4 */ /* 0x000ee20000000000 */
[----:B-1----:R-:W-:Y:S01]  /*4630*/  ISETP.EQ.U32.AND P0, PT, R2, UR4, PT ;  /* 0x0000000402007c0c */ /* 0x002fe2000bf02070 */
[----:B--2---:R-:W-:Y:S01]  /*4640*/  IMAD.U32 R2, RZ, RZ, UR6 ;  /* 0x00000006ff027e24 */ /* 0x004fe2000f8e00ff */
[----:B---3--:R-:W-:-:S11]  /*4650*/  MOV R3, UR7 ;  /* 0x0000000700037c02 */ /* 0x008fd60008000f00 */
[----:B------:R4:W-:Y:S04]  /*4660*/  @P0 ATOMS.AND RZ, [UR8+0x14], R3 ;  /* 0x00001403ffff098c */ /* 0x0009e8000a800008 */
[----:B------:R4:W-:Y:S01]  /*4670*/  @P0 ATOMS.AND RZ, [UR8+0x18], R2 ;  /* 0x00001802ffff098c */ /* 0x0009e2000a800008 */
[----:B------:R-:W-:Y:S05]  /*4680*/  BRA `(.L_x_88) ;  /* 0x0000000000147947 */ /* 0x000fea0003800000 */
.L_x_87:
[----:B------:R-:W-:Y:S02]  /*4690*/  MOV R2, 0x46b0 ;  /* 0x000046b000027802 */ /* 0x000fe40000000f00 */
[----:B---3-5:R-:W-:Y:S05]  /*46a0*/  CALL.REL.NOINC `($__internal_0_$__cuda_sm10x_tcgen05_guardrail_trap_col_being_dealloced_not_returned_by_alloc) ;  /* 0x00000068009c7944 */ /* 0x028fea0003c00000 */
[----:B------:R-:W-:Y:S05]  /*46b0*/  BRA `(.L_x_88) ;  /* 0x0000000000087947 */ /* 0x000fea0003800000 */
.L_x_86:
[----:B------:R-:W-:Y:S02]  /*46c0*/  MOV R2, 0x46e0 ;  /* 0x000046e000027802 */ /* 0x000fe40000000f00 */
[----:B---3-5:R-:W-:Y:S05]  /*46d0*/  CALL.REL.NOINC `($__internal_2_$__cuda_sm10x_tcgen05_guardrail_trap_unallocated_columns_being_dealloced) ;  /* 0x0000006800a87944 */ /* 0x028fea0003c00000 */
.L_x_88:
[----:B------:R-:W-:Y:S01]  /*46e0*/  NOP ;  /* 0x0000000000007918 */ /* 0x000fe20000000000 */
[----:B----4-:R-:W-:Y:S05]  /*46f0*/  EXIT ;  /* 0x000000000000794d */ /* 0x010fea0003800000 */
.L_x_59:
[----:B------:R-:W-:-:S09]  /*4700*/  UISETP.NE.OR UP0, UPT, UR20, 0x3, !UP4 ;  /* 0x000000031400788c */ /* 0x000fd2000e705670 */
[----:B------:R-:W-:Y:S05]  /*4710*/  BRA.U UP0, `(.L_x_89) ;  /* 0x0000001100e87547 */ /* 0x000fea000b800000 */
[----:B------:R-:W2:Y:S01]  /*4720*/  LDCU.64 UR4, c[0x0][0x888] ;  /* 0x00011100ff0477ac */ /* 0x000ea20008000a00 */
[----:B------:R-:W3:Y:S01]  /*4730*/  LDC.64 R12, c[0x0][0x348] ;  /* 0x0000d200ff0c7b82 */ /* 0x000ee20000000a00 */
[----:B------:R-:W-:Y:S02]  /*4740*/  HFMA2 R9, -RZ, RZ, 0, 0 ;  /* 0x00000000ff097431 */ /* 0x000fe400000001ff */
[----:B------:R-:W-:Y:S01]  /*4750*/  IMAD.MOV.U32 R11, RZ, RZ, 0x1 ;  /* 0x00000001ff0b7424 */ /* 0x000fe200078e00ff */
[----:B------:R-:W4:Y:S01]  /*4760*/  LDCU UR38, c[0x0][0x370] ;  /* 0x00006e00ff2677ac */ /* 0x000f220008000800 */
[----:B------:R-:W-:Y:S01]  /*4770*/  IMAD.MOV.U32 R10, RZ, RZ, RZ ;  /* 0x000000ffff0a7224 */ /* 0x000fe200078e00ff */
[----:B------:R-:W-:Y:S01]  /*4780*/  MOV R3, 0x1000 ;  /* 0x0000100000037802 */ /* 0x000fe20000000f00 */
[----:B------:R-:W4:Y:S01]  /*4790*/  LDCU.128 UR48, c[0x0][0xb10] ;  /* 0x00016200ff3077ac */ /* 0x000f220008000c00 */
[----:B------:R-:W1:Y:S01]  /*47a0*/  LDCU UR37, c[0x0][0x374] ;  /* 0x00006e80ff2577ac */ /* 0x000e620008000800 */
[----:B------:R-:W1:Y:S01]  /*47b0*/  LDCU.64 UR30, c[0x0][0x890] ;  /* 0x00011200ff1e77ac */ /* 0x000e620008000a00 */
[----:B--2---:R-:W-:Y:S01]  /*47c0*/  UISETP.NE.U32.AND UP0, UPT, UR4, URZ, UPT ;  /* 0x000000ff0400728c */ /* 0x004fe2000bf05070 */
[----:B------:R-:W2:Y:S01]  /*47d0*/  LDCU UR15, c[0x0][0xb0c] ;  /* 0x00016180ff0f77ac */ /* 0x000ea20008000800 */
[----:B------:R-:W3:Y:S01]  /*47e0*/  LDCU UR57, c[0x0][0xb20] ;  /* 0x00016400ff3977ac */ /* 0x000ee20008000800 */
[----:B------:R-:W3:Y:S01]  /*47f0*/  LDCU UR4, c[0x0][0xb30] ;  /* 0x00016600ff0477ac */ /* 0x000ee20008000800 */
[----:B------:R-:W-:Y:S01]  /*4800*/  UMOV UR21, 0x400 ;  /* 0x0000040000157882 */ /* 0x000fe20000000000 */
[----:B----4-:R-:W-:-:S02]  /*4810*/  UIMAD.WIDE.U32 UR54, UR38, UR48, URZ ;  /* 0x00000030263672a5 */ /* 0x010fc4000f8e00ff */
[----:B-1----:R-:W-:Y:S02]  /*4820*/  UIMAD.WIDE.U32 UR6, UR37, UR51, URZ ;  /* 0x00000033250672a5 */ /* 0x002fe4000f8e00ff */
[----:B------:R-:W-:Y:S02]  /*4830*/  ULEA UR21, UR58, UR21, 0x18 ;  /* 0x000000153a157291 */ /* 0x000fe4000f8ec0ff */
[----:B------:R-:W-:Y:S02]  /*4840*/  UISETP.NE.AND.EX UP6, UPT, UR5, URZ, UPT, UP0 ;  /* 0x000000ff0500728c */ /* 0x000fe4000bfc5300 */
[----:B------:R-:W-:Y:S02]  /*4850*/  UISETP.NE.AND UP0, UPT, UR45, 0x1, UPT ;  /* 0x000000012d00788c */ /* 0x000fe4000bf05270 */
[----:B------:R-:W-:Y:S02]  /*4860*/  UISETP.NE.U32.AND UP0, UPT, UR30, URZ, UPT ;  /* 0x000000ff1e00728c */ /* 0x000fe4000bf05070 */
[----:B------:R-:W-:-:S02]  /*4870*/  UIADD3 UR39, UPT, UPT, UR21, 0x98, URZ ;  /* 0x0000009815277890 */ /* 0x000fc4000fffe0ff */
[----:B------:R-:W-:Y:S02]  /*4880*/  UIADD3 UR41, UPT, UPT, UR21, 0x80, URZ ;  /* 0x0000008015297890 */ /* 0x000fe4000fffe0ff */
[----:B------:R-:W-:Y:S02]  /*4890*/  UIADD3 UR33, UPT, UPT, UR21, 0x88, URZ ;  /* 0x0000008815217890 */ /* 0x000fe4000fffe0ff */
[----:B------:R-:W-:Y:S01]  /*48a0*/  UIADD3 UR25, UPT, UPT, UR21, 0x90, URZ ;  /* 0x0000009015197890 */ /* 0x000fe2000fffe0ff */
[----:B------:R-:W-:Y:S01]  /*48b0*/  UMOV UR54, UR55 ;  /* 0x0000003700367c82 */ /* 0x000fe20008000000 */
[----:B------:R-:W-:Y:S01]  /*48c0*/  UMOV UR53, UR7 ;  /* 0x0000000700357c82 */ /* 0x000fe20008000000 */
[----:B------:R-:W-:Y:S02]  /*48d0*/  UISETP.GE.AND UP2, UPT, UR45, 0x1, UPT ;  /* 0x000000012d00788c */ /* 0x000fe4000bf46270 */
[----:B------:R-:W-:Y:S02]  /*48e0*/  UISETP.NE.AND.EX UP5, UPT, UR31, URZ, UPT, UP0 ;  /* 0x000000ff1f00728c */ /* 0x000fe4000bfa5300 */
[----:B------:R-:W-:Y:S01]  /*48f0*/  UPLOP3.LUT UP3, UPT, UPT, UPT, UPT, 0x40, 0x4 ;  /* 0x000000000004789c */ /* 0x000fe20003f6e870 */
[----:B------:R-:W1:Y:S01]  /*4900*/  LDCU.64 UR22, c[0x0][0xb28] ;  /* 0x00016500ff1677ac */ /* 0x000e620008000a00 */
[----:B--2---:R-:W-:-:S02]  /*4910*/  UISETP.NE.AND UP2, UPT, UR15, 0x1, UPT ;  /* 0x000000010f00788c */ /* 0x004fc4000bf45270 */
[----:B------:R-:W-:Y:S02]  /*4920*/  UPRMT UR39, UR58, 0x654, UR39 ;  /* 0x000006543a277896 */ /* 0x000fe40008000027 */
[----:B------:R-:W-:Y:S02]  /*4930*/  UPRMT UR52, UR58, 0x654, UR41 ;  /* 0x000006543a347896 */ /* 0x000fe40008000029 */
[----:B------:R-:W-:Y:S02]  /*4940*/  UPRMT UR47, UR58, 0x654, UR33 ;  /* 0x000006543a2f7896 */ /* 0x000fe40008000021 */
[----:B------:R-:W-:Y:S02]  /*4950*/  UPRMT UR46, UR58, 0x654, UR25 ;  /* 0x000006543a2e7896 */ /* 0x000fe40008000019 */
[----:B------:R-:W-:Y:S02]  /*4960*/  USHF.R.U32.HI UR54, URZ, UR49, UR54 ;  /* 0x00000031ff367299 */ /* 0x000fe40008011636 */
[----:B---3--:R-:W-:-:S02]  /*4970*/  USHF.R.U32.HI UR53, URZ, UR57, UR53 ;  /* 0x00000039ff357299 */ /* 0x008fc40008011635 */
[----:B------:R-:W-:Y:S02]  /*4980*/  UISETP.NE.AND UP0, UPT, UR50, 0x1, UPT ;  /* 0x000000013200788c */ /* 0x000fe4000bf05270 */
[----:B------:R-:W-:-:S11]  /*4990*/  UISETP.NE.AND UP4, UPT, UR4, 0x1, UPT ;  /* 0x000000010400788c */ /* 0x000fd6000bf85270 */
.L_x_100:
[C---:B------:R-:W-:Y:S02]  /*49a0*/  LEA R8, R10.reuse, UR21, 0x3 ;  /* 0x000000150a087c11 */ /* 0x040fe4000f8e18ff */
[----:B------:R-:W-:Y:S02]  /*49b0*/  SHF.L.U32 R5, R9, 0x1f, RZ ;  /* 0x0000001f09057819 */ /* 0x000fe400000006ff */
[----:B------:R-:W-:Y:S02]  /*49c0*/  LEA R6, R10, UR21, 0x4 ;  /* 0x000000150a067c11 */ /* 0x000fe4000f8e20ff */
[----:B--2---:R-:W2:Y:S02]  /*49d0*/  SYNCS.PHASECHK.TRANS64.TRYWAIT P0, [R8+URZ+0xd0], R5 ;  /* 0x0000d005080075a7 */ /* 0x004ea400080011ff */
[----:B--2---:R-:W-:Y:S05]  /*49e0*/  @!P0 BRA `(.L_x_90) ;  /* 0x0000006000808947 */ /* 0x004fea0003800000 */
.L_x_185:
[----:B--2---:R-:W2:Y:S01]  /*49f0*/  LDS.128 R4, [R6+0x160] ;  /* 0x0001600006047984 */ /* 0x004ea20000000c00 */
[----:B------:R-:W-:Y:S01]  /*4a00*/  UISETP.GE.AND UP0, UPT, UR45, 0x1, UPT ;  /* 0x000000012d00788c */ /* 0x000fe2000bf06270 */
[----:B------:R-:W-:Y:S01]  /*4a10*/  @!PT LDS RZ, [RZ] ;  /* 0x00000000fffff984 */ /* 0x000fe20000000800 */
[----:B------:R-:W-:Y:S01]  /*4a20*/  @!PT LDS RZ, [RZ] ;  /* 0x00000000fffff984 */ /* 0x000fe20000000800 */
[----:B------:R-:W-:Y:S01]  /*4a30*/  @!PT LDS RZ, [RZ] ;  /* 0x00000000fffff984 */ /* 0x000fe20000000800 */
[----:B------:R-:W-:Y:S01]  /*4a40*/  @!PT LDS RZ, [RZ] ;  /* 0x00000000fffff984 */ /* 0x000fe20000000800 */
[----:B------:R3:W-:Y:S06]  /*4a50*/  MEMBAR.ALL.CTA ;  /* 0x0000000000007992 */ /* 0x0007ec0000008000 */
[----:B---3--:R-:W3:Y:S01]  /*4a60*/  FENCE.VIEW.ASYNC.S ;  /* 0x00000000000073c6 */ /* 0x008ee20000000000 */
[----:B--2---:R-:W-:Y:S11]  /*4a70*/  LOP3.LUT P0, RZ, R6, 0x1, RZ, 0xc0, !PT ;  /* 0x0000000106ff7812 */ /* 0x004ff6000780c0ff */
[----:B------:R-:W-:Y:S02]  /*4a80*/  @!UPT UIADD3 URZ, UPT, UPT, URZ, URZ, URZ ;  /* 0x000000fffffff290 */ /* 0x000fe4000fffe0ff */
[----:B---3--:R-:W-:Y:S01]  /*4a90*/  VOTEU.ANY UP2, P0 ;  /* 0x0000000000ff7886 */ /* 0x008fe20000040100 */
[----:B------:R-:W-:Y:S11]  /*4aa0*/  PLOP3.LUT P0, PT, PT, PT, UP2, 0x80, 0x8 ;  /* 0x000000000008781c */ /* 0x000ff60003f0f028 */
[----:B------:R-:W-:Y:S02]  /*4ab0*/  @!UPT UIADD3 URZ, UPT, UPT, URZ, URZ, URZ ;  /* 0x000000fffffff290 */ /* 0x000fe4000fffe0ff */
[----:B------:R-:W-:Y:S02]  /*4ac0*/  @P0 SHF.R.U32.HI R0, RZ, 0x10, R5 ;  /* 0x00000010ff000819 */ /* 0x000fe40000011605 */
[----:B------:R-:W-:Y:S02]  /*4ad0*/  @P0 MOV R2, R4 ;  /* 0x0000000400020202 */ /* 0x000fe40000000f00 */
[----:B------:R-:W-:Y:S01]  /*4ae0*/  @P0 R2UR UR4, R0 ;  /* 0x00000000000402ca */ /* 0x000fe200000e0000 */
[----:B------:R-:W-:Y:S01]  /*4af0*/  VIADD R0, R8, 0xe0 ;  /* 0x000000e008007836 */ /* 0x000fe20000000000 */
[----:B------:R-:W-:Y:S02]  /*4b00*/  @P0 LOP3.LUT R4, R5, 0xffff, RZ, 0xc0, !PT ;  /* 0x0000ffff05040812 */ /* 0x000fe400078ec0ff */
[----:B------:R-:W-:Y:S02]  /*4b10*/  @P0 R2UR UR6, R2 ;  /* 0x00000000020602ca */ /* 0x000fe400000e0000 */
[----:B------:R-:W-:Y:S02]  /*4b20*/  PRMT R0, RZ, 0x654, R0 ;  /* 0x00000654ff007816 */ /* 0x000fe40000000000 */
[----:B------:R-:W-:Y:S02]  /*4b30*/  @P0 R2UR UR5, R4 ;  /* 0x00000000040502ca */ /* 0x000fe400000e0000 */
[----:B------:R2:W-:Y:S03]  /*4b40*/  SYNCS.ARRIVE.TRANS64.RED.A1T0 RZ, [R0+URZ], RZ ;  /* 0x000000ff00ff79a7 */ /* 0x0005e600081004ff */
[----:B------:R-:W-:Y:S04]  /*4b50*/  @UP2 UMOV UR29, UR4 ;  /* 0x00000004001d2c82 */ /* 0x000fe80008000000 */
[----:B------:R-:W-:Y:S04]  /*4b60*/  @UP2 UMOV UR14, UR6 ;  /* 0x00000006000e2c82 */ /* 0x000fe80008000000 */
[----:B------:R-:W-:Y:S01]  /*4b70*/  @UP2 UMOV UR13, UR5 ;  /* 0x00000005000d2c82 */ /* 0x000fe20008000000 */
[----:B------:R-:W-:Y:S05]  /*4b80*/  BRA.U !UP0, `(.L_x_91) ;  /* 0x0000000108c07547 */ /* 0x000fea000b800000 */
[----:B------:R-:W-:Y:S02]  /*4b90*/  UIMAD.WIDE.U32 UR16, UR13, UR51, URZ ;  /* 0x000000330d1072a5 */ /* 0x000fe4000f8e00ff */
[----:B------:R-:W-:Y:S02]  /*4ba0*/  UP2UR UR20, UPR, URZ, 0x4 ;  /* 0x00000004ff147883 */ /* 0x000fe40008000000 */
[----:B------:R-:W-:Y:S02]  /*4bb0*/  UISETP.NE.AND UP2, UPT, UR50, 0x1, UPT ;  /* 0x000000013200788c */ /* 0x000fe4000bf45270 */
[----:B------:R-:W-:Y:S02]  /*4bc0*/  UIMAD.WIDE.U32 UR18, UR14, UR48, URZ ;  /* 0x000000300e1272a5 */ /* 0x000fe4000f8e00ff */
[----:B------:R-:W-:Y:S02]  /*4bd0*/  USEL UR4, UR37, UR53, !UP2 ;  /* 0x0000003525047287 */ /* 0x000fe4000d000000 */
[----:B------:R-:W-:Y:S02]  /*4be0*/  UISETP.NE.AND UP0, UPT, UR15, 0x1, UPT ;  /* 0x000000010f00788c */ /* 0x000fe4000bf05270 */
[----:B------:R-:W-:Y:S02]  /*4bf0*/  UP2UR UR24, UPR, URZ, 0x2 ;  /* 0x00000002ff187883 */ /* 0x000fe40008000000 */
[----:B------:R-:W-:Y:S02]  /*4c00*/  UISETP.NE.AND UP1, UPT, UR45, 0x1, UPT ;  /* 0x000000012d00788c */ /* 0x000fe4000bf25270 */
[----:B-1----:R-:W-:Y:S02]  /*4c10*/  UIMAD.WIDE.U32 UR8, UR4, UR22, URZ ;  /* 0x00000016040872a5 */ /* 0x002fe4000f8e00ff */
[----:B------:R-:W-:Y:S01]  /*4c20*/  USEL UR7, UR38, UR54, !UP0 ;  /* 0x0000003626077287 */ /* 0x000fe2000c000000 */
[----:B------:R-:W-:Y:S02]  /*4c30*/  UMOV UR5, UR17 ;  /* 0x0000001100057c82 */ /* 0x000fe40008000000 */
[----:B------:R-:W-:Y:S02]  /*4c40*/  USHF.R.U32.HI UR6, URZ, UR57, UR5 ;  /* 0x00000039ff067299 */ /* 0x000fe40008011605 */
[----:B------:R-:W-:Y:S02]  /*4c50*/  UIMAD.WIDE.U32 UR10, UR7, UR22, URZ ;  /* 0x00000016070a72a5 */ /* 0x000fe4000f8e00ff */
[----:B------:R-:W-:Y:S02]  /*4c60*/  USEL UR6, UR13, UR6, !UP2 ;  /* 0x000000060d067287 */ /* 0x000fe4000d000000 */
[----:B------:R-:W-:Y:S01]  /*4c70*/  UISETP.NE.AND UP2, UPT, UR20, URZ, UPT ;  /* 0x000000ff1400728c */ /* 0x000fe2000bf45270 */
[----:B------:R-:W-:Y:S02]  /*4c80*/  UMOV UR5, UR19 ;  /* 0x0000001300057c82 */ /* 0x000fe40008000000 */
[----:B------:R-:W-:Y:S03]  /*4c90*/  USHF.R.U32.HI UR12, URZ, UR49, UR5 ;  /* 0x00000031ff0c7299 */ /* 0x000fe60008011605 */
[----:B------:R-:W-:Y:S02]  /*4ca0*/  UMOV UR5, UR9 ;  /* 0x0000000900057c82 */ /* 0x000fe40008000000 */
[----:B------:R-:W-:Y:S03]  /*4cb0*/  @UP1 USHF.R.U32.HI UR4, URZ, UR23, UR5 ;  /* 0x00000017ff041299 */ /* 0x000fe60008011605 */
[----:B------:R-:W-:Y:S01]  /*4cc0*/  UMOV UR5, UR11 ;  /* 0x0000000b00057c82 */ /* 0x000fe20008000000 */
[----:B------:R-:W-:Y:S02]  /*4cd0*/  UIMAD UR4, UR45, UR4, URZ ;  /* 0x000000042d0472a4 */ /* 0x000fe4000f8e02ff */
[----:B------:R-:W-:Y:S02]  /*4ce0*/  @UP1 USHF.R.U32.HI UR7, URZ, UR23, UR5 ;  /* 0x00000017ff071299 */ /* 0x000fe40008011605 */
[----:B------:R-:W-:Y:S02]  /*4cf0*/  USEL UR5, UR14, UR12, !UP0 ;  /* 0x0000000c0e057287 */ /* 0x000fe4000c000000 */
[----:B------:R-:W-:Y:S02]  /*4d00*/  UIMAD.WIDE.U32 UR10, UR6, UR22, URZ ;  /* 0x00000016060a72a5 */ /* 0x000fe4000f8e00ff */
[----:B------:R-:W-:Y:S02]  /*4d10*/  UIMAD UR8, UR45, UR7, URZ ;  /* 0x000000072d0872a4 */ /* 0x000fe4000f8e02ff */
[----:B------:R-:W-:Y:S03]  /*4d20*/  UISETP.GE.AND UP0, UPT, UR6, UR4, UPT ;  /* 0x000000040600728c */ /* 0x000fe6000bf06270 */
[----:B------:R-:W-:Y:S01]  /*4d30*/  UMOV UR4, UR11 ;  /* 0x0000000b00047c82 */ /* 0x000fe20008000000 */
[----:B------:R-:W-:Y:S02]  /*4d40*/  UISETP.GE.OR UP0, UPT, UR5, UR8, UP0 ;  /* 0x000000080500728c */ /* 0x000fe40008706670 */
[----:B------:R-:W-:Y:S02]  /*4d50*/  USHF.R.U32.HI UR4, URZ, UR23, UR4 ;  /* 0x00000017ff047299 */ /* 0x000fe40008011604 */
[----:B------:R-:W-:Y:S02]  /*4d60*/  UIMAD.WIDE.U32 UR8, UR5, UR22, URZ ;  /* 0x00000016050872a5 */ /* 0x000fe4000f8e00ff */
[----:B------:R-:W-:Y:S04]  /*4d70*/  USEL UR10, UR6, UR4, !UP1 ;  /* 0x00000004060a7287 */ /* 0x000fe8000c800000 */
[----:B------:R-:W-:Y:S01]  /*4d80*/  UIADD3 UR11, UPT, UPT, -UR10, URZ, URZ ;  /* 0x000000ff0a0b7290 */ /* 0x000fe2000fffe1ff */
[----:B------:R-:W-:Y:S02]  /*4d90*/  @!UP0 UMOV UR4, UR9 ;  /* 0x0000000900048c82 */ /* 0x000fe40008000000 */
[----:B------:R-:W-:Y:S02]  /*4da0*/  @!UP0 USHF.R.U32.HI UR4, URZ, UR23, UR4 ;  /* 0x00000017ff048299 */ /* 0x000fe40008011604 */
[----:B------:R-:W-:Y:S02]  /*4db0*/  UIMAD UR8, UR45, UR11, UR6 ;  /* 0x0000000b2d0872a4 */ /* 0x000fe4000f8e0206 */
[----:B------:R-:W-:Y:S02]  /*4dc0*/  @!UP0 USEL UR4, UR5, UR4, !UP1 ;  /* 0x0000000405048287 */ /* 0x000fe4000c800000 */
[----:B------:R-:W-:Y:S02]  /*4dd0*/  UISETP.NE.AND UP1, UPT, UR24, URZ, UPT ;  /* 0x000000ff1800728c */ /* 0x000fe4000bf25270 */
[----:B------:R-:W-:Y:S02]  /*4de0*/  @!UP0 UIMAD UR7, UR7, UR8, UR4 ;  /* 0x00000008070782a4 */ /* 0x000fe4000f8e0204 */
[----:B------:R-:W-:Y:S02]  /*4df0*/  @!UP0 UIADD3 UR9, UPT, UPT, UR10, -UR4, URZ ;  /* 0x800000040a098290 */ /* 0x000fe4000fffe0ff */
[----:B------:R-:W-:Y:S02]  /*4e00*/  UIADD3 UR8, UPT, UPT, -UR6, URZ, URZ ;  /* 0x000000ff06087290 */ /* 0x000fe4000fffe1ff */
[----:B------:R-:W-:Y:S02]  /*4e10*/  UIADD3 UR4, UPT, UPT, -UR5, URZ, URZ ;  /* 0x000000ff05047290 */ /* 0x000fe4000fffe1ff */
[----:B------:R-:W-:Y:S03]  /*4e20*/  @!UP0 UIMAD UR6, UR9, UR45, UR5 ;  /* 0x0000002d090682a4 */ /* 0x000fe6000f8e0205 */
[----:B------:R-:W-:Y:S01]  /*4e30*/  @!UP0 UMOV UR5, UR7 ;  /* 0x0000000700058c82 */ /* 0x000fe20008000000 */
[----:B------:R-:W-:Y:S02]  /*4e40*/  UIMAD UR7, UR15, UR4, UR14 ;  /* 0x000000040f0772a4 */ /* 0x000fe4000f8e020e */
[----:B------:R-:W-:Y:S02]  /*4e50*/  UIMAD UR4, UR50, UR8, UR13 ;  /* 0x00000008320472a4 */ /* 0x000fe4000f8e020d */
[----:B------:R-:W-:Y:S02]  /*4e60*/  UIMAD UR14, UR5, UR15, UR7 ;  /* 0x0000000f050e72a4 */ /* 0x000fe4000f8e0207 */
[----:B------:R-:W-:Y:S11]  /*4e70*/  UIMAD UR13, UR6, UR50, UR4 ;  /* 0x00000032060d72a4 */ /* 0x000ff6000f8e0204 */
[----:B------:R-:W-:Y:S01]  /*4e80*/  @!UPT UIADD3 URZ, UPT, UPT, URZ, URZ, URZ ;  /* 0x000000fffffff290 */ /* 0x000fe2000fffe0ff */
.L_x_91:
[----:B------:R-:W3:Y:S01]  /*4e90*/  @!UP4 LDCU.128 UR8, c[0x0][0xb10] ;  /* 0x00016200ff08c7ac */ /* 0x000ee20008000c00 */
[----:B------:R-:W-:Y:S02]  /*4ea0*/  ISETP.NE.U32.AND P0, PT, RZ, UR30, PT ;  /* 0x0000001eff007c0c */ /* 0x000fe4000bf05070 */
[----:B------:R-:W-:Y:S02]  /*4eb0*/  SHF.L.U32 R4, R11, 0x1f, RZ ;  /* 0x0000001f0b047819 */ /* 0x000fe400000006ff */
[----:B------:R-:W-:Y:S01]  /*4ec0*/  ISETP.NE.AND.EX P0, PT, RZ, UR31, PT, P0 ;  /* 0x0000001fff007c0c */ /* 0x000fe2000bf05300 */
[----:B------:R-:W4:Y:S01]  /*4ed0*/  @!UP4 LDCU UR5, c[0x0][0xb0c] ;  /* 0x00016180ff05c7ac */ /* 0x000f220008000800 */
[----:B------:R-:W-:Y:S02]  /*4ee0*/  USHF.L.U32 UR42, UR34, 0x8, URZ ;  /* 0x00000008222a7899 */ /* 0x000fe400080006ff */
[----:B------:R-:W-:Y:S02]  /*4ef0*/  USHF.L.U32 UR43, UR32, 0x6, URZ ;  /* 0x00000006202b7899 */ /* 0x000fe400080006ff */
[----:B---3--:R-:W-:Y:S07]  /*4f00*/  UIMAD.WIDE.U32 UR6, UR14, UR8, URZ ;  /* 0x000000080e0672a5 */ /* 0x008fee000f8e00ff */
[----:B------:R-:W-:Y:S01]  /*4f10*/  @!UP4 UMOV UR4, UR7 ;  /* 0x000000070004cc82 */ /* 0x000fe20008000000 */
[----:B----4-:R-:W-:Y:S02]  /*4f20*/  @!UP4 UISETP.NE.AND UP0, UPT, UR5, 0x1, UPT ;  /* 0x000000010500c88c */ /* 0x010fe4000bf05270 */
[----:B------:R-:W-:Y:S02]  /*4f30*/  @!UP4 USHF.R.U32.HI UR4, URZ, UR9, UR4 ;  /* 0x00000009ff04c299 */ /* 0x000fe40008011604 */
[----:B------:R-:W-:Y:S02]  /*4f40*/  UIMAD.WIDE.U32 UR6, UR13, UR11, URZ ;  /* 0x0000000b0d0672a5 */ /* 0x000fe4000f8e00ff */
[----:B------:R-:W-:Y:S02]  /*4f50*/  @!UP4 USEL UR8, UR14, UR4, !UP0 ;  /* 0x000000040e08c287 */ /* 0x000fe4000c000000 */
[----:B------:R-:W-:Y:S03]  /*4f60*/  @!UP4 UISETP.NE.AND UP0, UPT, UR10, 0x1, UPT ;  /* 0x000000010a00c88c */ /* 0x000fe6000bf05270 */
[----:B------:R-:W-:Y:S02]  /*4f70*/  @!UP4 UMOV UR6, UR7 ;  /* 0x000000070006cc82 */ /* 0x000fe40008000000 */
[----:B------:R-:W3:Y:S02]  /*4f80*/  @!UP4 LDCU UR4, c[0x0][0xb20] ;  /* 0x00016400ff04c7ac */ /* 0x000ee40008000800 */
[----:B---3--:R-:W-:Y:S04]  /*4f90*/  @!UP4 USHF.R.U32.HI UR6, URZ, UR4, UR6 ;  /* 0x00000004ff06c299 */ /* 0x008fe80008011606 */
[----:B------:R-:W-:Y:S04]  /*4fa0*/  @!UP4 USEL UR6, UR13, UR6, !UP0 ;  /* 0x000000060d06c287 */ /* 0x000fe8000c000000 */
[----:B------:R-:W-:Y:S02]  /*4fb0*/  @!UP4 UIADD3 UR4, UPT, UPT, -UR8, UR6, URZ ;  /* 0x000000060804c290 */ /* 0x000fe4000fffe1ff */
[----:B------:R-:W-:Y:S02]  /*4fc0*/  @!UP4 UIADD3 UR6, UPT, UPT, UR8, -UR6, URZ ;  /* 0x800000060806c290 */ /* 0x000fe4000fffe0ff */
[----:B------:R-:W-:Y:S02]  /*4fd0*/  @!UP4 UIMAD UR14, UR4, UR5, UR14 ;  /* 0x00000005040ec2a4 */ /* 0x000fe4000f8e020e */
[----:B------:R-:W-:Y:S01]  /*4fe0*/  @!UP4 UIMAD UR13, UR6, UR10, UR13 ;  /* 0x0000000a060dc2a4 */ /* 0x000fe2000f8e020d */
[----:B------:R-:W-:Y:S11]  /*4ff0*/  BRA.U UP3, `(.L_x_92) ;  /* 0x0000000103107547 */ /* 0x000ff6000b800000 */
[----:B--2---:R-:W-:Y:S04]  /*5000*/  MOV R0, UR56 ;  /* 0x0000003800007c02 */ /* 0x004fe80008000f00 */
[----:B------:R-:W-:Y:S04]  /*5010*/  SHF.L.U32 R5, R0, 0x1f, RZ ;  /* 0x0000001f00057819 */ /* 0x000fe800000006ff */
[----:B------:R-:W2:Y:S02]  /*5020*/  SYNCS.PHASECHK.TRANS64.TRYWAIT P1, [UR21+0xc8], R5 ;  /* 0x0000c805ff0075a7 */ /* 0x000ea40008021115 */
[----:B--2---:R-:W-:Y:S05]  /*5030*/  @!P1 BRA `(.L_x_93) ;  /* 0x0000005c00009947 */ /* 0x004fea0003800000 */
.L_x_92:
[----:B------:R-:W-:Y:S05]  /*5040*/  BRA.U !UP5, `(.L_x_94) ;  /* 0x000000010d387547 */ /* 0x000fea000b800000 */
[----:B------:R-:W-:Y:S01]  /*5050*/  UPLOP3.LUT UP1, UPT, UPT, UPT, UP6, 0x80, 0x8 ;  /* 0x000000000008789c */ /* 0x000fe20003f2f060 */
[----:B--2---:R-:W-:Y:S01]  /*5060*/  HFMA2 R0, -RZ, RZ, 0, 5.9604644775390625e-08 ;  /* 0x00000001ff007431 */ /* 0x004fe200000001ff */
[----:B------:R-:W2:Y:S01]  /*5070*/  LDCU.64 UR8, c[0x0][0x358] ;  /* 0x00006b00ff0877ac */ /* 0x000ea20008000a00 */
[----:B------:R-:W-:Y:S03]  /*5080*/  IMAD.MOV.U32 R86, RZ, RZ, 0x1 ;  /* 0x00000001ff567424 */ /* 0x000fe600078e00ff */
[----:B------:R-:W-:Y:S05]  /*5090*/  PLOP3.LUT P1, PT, PT, PT, UP1, 0x80, 0x8 ;  /* 0x000000000008781c */ /* 0x000fea0003f2f018 */
[----:B------:R-:W3:Y:S01]  /*50a0*/  @UP1 LDCU.64 UR4, c[0x0][0x888] ;  /* 0x00011100ff0417ac */ /* 0x000ee20008000a00 */
[----:B------:R-:W-:Y:S07]  /*50b0*/  @UP1 UIMAD UR6, UR36, UR30, URZ ;  /* 0x0000001e240612a4 */ /* 0x000fee000f8e02ff */
[----:B------:R-:W-:Y:S01]  /*50c0*/  @!P1 PRMT R86, R0, 0x7610, R86 ;  /* 0x0000761000569816 */ /* 0x000fe20000000056 */
[----:B---3--:R-:W-:Y:S06]  /*50d0*/  @UP1 UIMAD.WIDE UR4, UR6, 0x4, UR4 ;  /* 0x00000004060418a5 */ /* 0x008fec000f8e0204 */
[----:B------:R-:W-:Y:S01]  /*50e0*/  IMAD.U32 R6, RZ, RZ, UR4 ;  /* 0x00000004ff067e24 */ /* 0x000fe2000f8e00ff */
[----:B------:R-:W-:Y:S04]  /*50f0*/  MOV R7, UR5 ;  /* 0x0000000500077c02 */ /* 0x000fe80008000f00 */
[----:B------:R-:W3:Y:S01]  /*5100*/  @!UP1 LDCU UR4, c[0x0][0x880] ;  /* 0x00011000ff0497ac */ /* 0x000ee20008000800 */
[----:B--2--5:R4:W5:Y:S02]  /*5110*/  @P1 LDG.E R41, desc[UR8][R6.64] ;  /* 0x0000000806291981 */ /* 0x024964000c1e1900 */
[----:B---34-:R-:W-:Y:S07]  /*5120*/  @!P1 IMAD.U32 R41, RZ, RZ, UR4 ;  /* 0x00000004ff299e24 */ /* 0x018fee000f8e00ff */
.L_x_94:
[----:B-----5:R-:W-:Y:S01]  /*5130*/  @!P0 FSETP.EQ.AND P2, PT, R41, RZ, PT ;  /* 0x000000ff2900820b */ /* 0x020fe20003f42000 */
[----:B------:R-:W-:Y:S01]  /*5140*/  @!UPT UIADD3 URZ, UPT, UPT, URZ, URZ, URZ ;  /* 0x000000fffffff290 */ /* 0x000fe2000fffe0ff */
[----:B------:R-:W-:Y:S11]  /*5150*/  @!P0 BRA `(.L_x_95) ;  /* 0x0000000000148947 */ /* 0x000ff60003800000 */
[----:B------:R-:W-:Y:S02]  /*5160*/  LOP3.LUT P0, RZ, R86, 0xff, RZ, 0xc0, !PT ;  /* 0x000000ff56ff7812 */ /* 0x000fe4000780c0ff */
[----:B------:R-:W-:Y:S04]  /*5170*/  PLOP3.LUT P2, PT, PT, PT, UP1, 0x80, 0x8 ;  /* 0x000000000008781c */ /* 0x000fe80003f4f018 */
[----:B------:R-:W-:Y:S07]  /*5180*/  PLOP3.LUT P2, PT, P2, PT, PT, 0x8, 0x80 ;  /* 0x000000000080781c */ /* 0x000fee000174e170 */
[----:B------:R-:W-:Y:S11]  /*5190*/  @P0 FSETP.EQ.AND P2, PT, R41, RZ, PT ;  /* 0x000000ff2900020b */ /* 0x000ff60003f42000 */
[----:B------:R-:W-:Y:S02]  /*51a0*/  @!UPT UIADD3 URZ, UPT, UPT, URZ, URZ, URZ ;  /* 0x000000fffffff290 */ /* 0x000fe4000fffe0ff */
.L_x_95:
[----:B------:R-:W3:Y:S01]  /*51b0*/  SYNCS.PHASECHK.TRANS64.TRYWAIT P0, [UR21+0xa0], R4 ;  /* 0x0000a004ff0075a7 */ /* 0x000ee20008001115 */
[----:B------:R-:W-:Y:S04]  /*51c0*/  ELECT P1, URZ, PT ;  /* 0x0000000000ff782f */ /* 0x000fe80003820000 */
[----:B------:R-:W-:Y:S01]  /*51d0*/  PLOP3.LUT P1, PT, P2, P1, PT, 0xf2, 0x2f ;  /* 0x00000000002f781c */ /* 0x000fe20001723e72 */
[----:B------:R-:W-:Y:S01]  /*51e0*/  @!UPT UIADD3 URZ, UPT, UPT, URZ, URZ, URZ ;  /* 0x000000fffffff290 */ /* 0x000fe2000fffe0ff */
[----:B---3--:R-:W-:Y:S11]  /*51f0*/  @!P0 BRA `(.L_x_96) ;  /* 0x0000005800a88947 */ /* 0x008ff60003800000 */
.L_x_188:
[----:B------:R-:W-:Y:S01]  /*5200*/  @!P1 IADD3 R2, P0, PT, R12, 0x580, RZ ;  /* 0x000005800c029810 */ /* 0x000fe20007f1e0ff */
[----:B------:R-:W-:Y:S01]  /*5210*/  VOTEU.ALL UP0, P1 ;  /* 0x0000000000ff7886 */ /* 0x000fe20000800000 */
[----:B------:R-:W-:Y:S01]  /*5220*/  UMOV UR6, 0x0 ;  /* 0x0000000000067882 */ /* 0x000fe20000000000 */
[----:B------:R-:W-:Y:S01]  /*5230*/  UMOV UR7, 0x10000000 ;  /* 0x1000000000077882 */ /* 0x000fe20000000000 */
[----:B------:R-:W-:Y:S01]  /*5240*/  @!P1 R2UR UR5, R2 ;  /* 0x00000000020592ca */ /* 0x000fe200000e0000 */
[----:B--2---:R-:W-:Y:S01]  /*5250*/  @!P1 IMAD.X R0, RZ, RZ, R13, P0 ;  /* 0x000000ffff009224 */ /* 0x004fe200000e060d */
[----:B------:R-:W-:Y:S02]  /*5260*/  @!UP0 UIADD3 UR40, UPT, UPT, UR21, 0x200, URZ ;  /* 0x0000020015288890 */ /* 0x000fe4000fffe0ff */
[----:B------:R-:W-:Y:S02]  /*5270*/  @!UP0 UIADD3 UR10, UPT, UPT, UR42, 0x80, URZ ;  /* 0x000000802a0a8890 */ /* 0x000fe4000fffe0ff */
[----:B------:R-:W-:Y:S01]  /*5280*/  @!P1 R2UR UR4, R0 ;  /* 0x00000000000492ca */ /* 0x000fe200000e0000 */
[----:B------:R-:W-:Y:S01]  /*5290*/  @!UP0 UIADD3 UR8, UPT, UPT, UR21, 0xa00, URZ ;  /* 0x00000a0015088890 */ /* 0x000fe2000fffe0ff */
[----:B------:R-:W-:Y:S01]  /*52a0*/  @!P1 IMAD.MOV.U32 R0, RZ, RZ, 0x1000 ;  /* 0x00001000ff009424 */ /* 0x000fe200078e00ff */
[----:B------:R-:W-:Y:S01]  /*52b0*/  VOTEU.ALL UP0, P1 ;  /* 0x0000000000ff7886 */ /* 0x000fe20000800000 */
[----:B------:R-:W-:Y:S01]  /*52c0*/  UMOV UR44, UR36 ;  /* 0x00000024002c7c82 */ /* 0x000fe20008000000 */
[----:B------:R-:W-:Y:S01]  /*52d0*/  UMOV UR9, UR41 ;  /* 0x0000002900097c82 */ /* 0x000fe20008000000 */
[----:B------:R-:W-:Y:S01]  /*52e0*/  UMOV UR11, UR43 ;  /* 0x0000002b000b7c82 */ /* 0x000fe20008000000 */
[----:B------:R-:W-:Y:S01]  /*52f0*/  IMAD.U32 R6, RZ, RZ, UR5 ;  /* 0x00000005ff067e24 */ /* 0x000fe2000f8e00ff */
[----:B------:R-:W-:Y:S05]  /*5300*/  UMOV UR12, UR36 ;  /* 0x00000024000c7c82 */ /* 0x000fea0008000000 */
[----:B------:R-:W-:Y:S01]  /*5310*/  IMAD.U32 R7, RZ, RZ, UR4 ;  /* 0x00000004ff077e24 */ /* 0x000fe2000f8e00ff */
[----:B------:R-:W-:Y:S04]  /*5320*/  @!P1 R2UR UR4, R6 ;  /* 0x00000000060492ca */ /* 0x000fe800000e0000 */
[----:B------:R-:W-:Y:S11]  /*5330*/  @!P1 R2UR UR5, R7 ;  /* 0x00000000070592ca */ /* 0x000ff600000e0000 */
[----:B------:R-:W-:Y:S02]  /*5340*/  @!UPT UIADD3 URZ, UPT, UPT, URZ, URZ, URZ ;  /* 0x000000fffffff290 */ /* 0x000fe4000fffe0ff */
[----:B------:R2:W-:Y:S01]  /*5350*/  @!UP0 UTMALDG.3D [UR40], [UR4], desc[UR6] ;  /* 0x00000628040085b4 */ /* 0x0005e20008011000 */
[----:B------:R-:W-:Y:S05]  /*5360*/  VOTEU.ALL UP0, P1 ;  /* 0x0000000000ff7886 */ /* 0x000fea0000800000 */
[----:B------:R2:W-:Y:S01]  /*5370*/  @!UP0 UTMALDG.3D [UR8], [UR4], desc[UR6] ;  /* 0x00000608040085b4 */ /* 0x0005e20008011000 */
[----:B------:R2:W-:Y:S01]  /*5380*/  @!P1 SYNCS.ARRIVE.TRANS64.RED.A0TR RZ, [UR21+0x80], R0 ;  /* 0x00008000ffff99a7 */ /* 0x0005e20008300415 */
[----:B------:R-:W-:Y:S01]  /*5390*/  SYNCS.ARRIVE.TRANS64.RED.A1T0 RZ, [UR52], RZ ;  /* 0x000000ffffff79a7 */ /* 0x000fe20008100434 */
[----:B------:R-:W3:Y:S02]  /*53a0*/  SYNCS.PHASECHK.TRANS64.TRYWAIT P0, [UR21+0xa8], R4 ;  /* 0x0000a804ff0075a7 */ /* 0x000ee40008001115 */
[----:B--23--:R-:W-:Y:S05]  /*53b0*/  @!P0 BRA `(.L_x_97) ;  /* 0x0000005800508947 */ /* 0x00cfea0003800000 */
.L_x_190:
[----:B------:R-:W-:Y:S01]  /*53c0*/  @!P1 IADD3 R2, P0, PT, R12, 0x580, RZ ;  /* 0x000005800c029810 */ /* 0x000fe20007f1e0ff */
[----:B------:R-:W-:Y:S01]  /*53d0*/  VOTEU.ALL UP0, P1 ;  /* 0x0000000000ff7886 */ /* 0x000fe20000800000 */
[----:B------:R-:W-:Y:S01]  /*53e0*/  UMOV UR6, 0x0 ;  /* 0x0000000000067882 */ /* 0x000fe20000000000 */
[----:B------:R-:W-:Y:S01]  /*53f0*/  UMOV UR7, 0x10000000 ;  /* 0x1000000000077882 */ /* 0x000fe20000000000 */
[----:B------:R-:W-:Y:S01]  /*5400*/  @!P1 R2UR UR5, R2 ;  /* 0x00000000020592ca */ /* 0x000fe200000e0000 */
[----:B------:R-:W-:Y:S01]  /*5410*/  @!P1 IMAD.X R0, RZ, RZ, R13, P0 ;  /* 0x000000ffff009224 */ /* 0x000fe200000e060d */
[----:B------:R-:W-:Y:S02]  /*5420*/  @!UP0 UIADD3 UR34, UPT, UPT, UR42, 0x20, URZ ;  /* 0x000000202a228890 */ /* 0x000fe4000fffe0ff */
[----:B------:R-:W-:Y:S02]  /*5430*/  @!UP0 UIADD3 UR32, UPT, UPT, UR21, 0x1200, URZ ;  /* 0x0000120015208890 */ /* 0x000fe4000fffe0ff */
[----:B------:R-:W-:Y:S01]  /*5440*/  @!P1 R2UR UR4, R0 ;  /* 0x00000000000492ca */ /* 0x000fe200000e0000 */
[----:B------:R-:W-:Y:S01]  /*5450*/  @!UP0 UIADD3 UR10, UPT, UPT, UR42, 0xa0, URZ ;  /* 0x000000a02a0a8890 */ /* 0x000fe2000fffe0ff */
[----:B------:R-:W-:Y:S01]  /*5460*/  @!P1 IMAD.MOV.U32 R0, RZ, RZ, 0x1000 ;  /* 0x00001000ff009424 */ /* 0x000fe200078e00ff */
[----:B------:R-:W-:Y:S01]  /*5470*/  @!UP0 UIADD3 UR8, UPT, UPT, UR21, 0x1a00, URZ ;  /* 0x00001a0015088890 */ /* 0x000fe2000fffe0ff */
[----:B------:R-:W-:Y:S01]  /*5480*/  VOTEU.ALL UP0, P1 ;  /* 0x0000000000ff7886 */ /* 0x000fe20000800000 */
[----:B------:R-:W-:Y:S02]  /*5490*/  UMOV UR35, UR43 ;  /* 0x0000002b00237c82 */ /* 0x000fe40008000000 */
[----:B------:R-:W-:Y:S01]  /*54a0*/  IMAD.U32 R6, RZ, RZ, UR5 ;  /* 0x00000005ff067e24 */ /* 0x000fe2000f8e00ff */
[----:B------:R-:W-:Y:S01]  /*54b0*/  UMOV UR9, UR33 ;  /* 0x0000002100097c82 */ /* 0x000fe20008000000 */
[----:B------:R-:W-:Y:S01]  /*54c0*/  UMOV UR11, UR43 ;  /* 0x0000002b000b7c82 */ /* 0x000fe20008000000 */
[----:B------:R-:W-:Y:S03]  /*54d0*/  UMOV UR12, UR36 ;  /* 0x00000024000c7c82 */ /* 0x000fe60008000000 */
        /* <DEDUP_REMOVED lines=9> */
[----:B------:R-:W4:Y:S02]  /*5570*/  SYNCS.PHASECHK.TRANS64.TRYWAIT P0, [UR21+0xb0], R4 ;  /* 0x0000b004ff0075a7 */ /* 0x000f240008001115 */
[----:B---34-:R-:W-:Y:S05]  /*5580*/  @!P0 BRA `(.L_x_98) ;  /* 0x0000005400f48947 */ /* 0x018fea0003800000 */
.L_x_192:
[----:B------:R-:W-:Y:S01]  /*5590*/  @!P1 IADD3 R2, P0, PT, R12, 0x580, RZ ;  /* 0x000005800c029810 */ /* 0x000fe20007f1e0ff */
[----:B------:R-:W-:Y:S01]  /*55a0*/  VOTEU.ALL UP0, P1 ;  /* 0x0000000000ff7886 */ /* 0x000fe20000800000 */
[----:B------:R-:W-:Y:S01]  /*55b0*/  UMOV UR6, 0x0 ;  /* 0x0000000000067882 */ /* 0x000fe20000000000 */
[----:B------:R-:W-:Y:S01]  /*55c0*/  UMOV UR7, 0x10000000 ;  /* 0x1000000000077882 */ /* 0x000fe20000000000 */
[----:B------:R-:W-:Y:S01]  /*55d0*/  @!P1 R2UR UR5, R2 ;  /* 0x00000000020592ca */ /* 0x000fe200000e0000 */
[----:B------:R-:W-:Y:S01]  /*55e0*/  @!P1 IMAD.X R0, RZ, RZ, R13, P0 ;  /* 0x000000ffff009224 */ /* 0x000fe200000e060d */
[----:B------:R-:W-:Y:S01]  /*55f0*/  @!UP0 UIADD3 UR26, UPT, UPT, UR42, 0x40, URZ ;  /* 0x000000402a1a8890 */ /* 0x000fe2000fffe0ff */
[----:B------:R-:W-:Y:S01]  /*5600*/  VIADD R10, R10, 0x1 ;  /* 0x000000010a0a7836 */ /* 0x000fe20000000000 */
        /* <DEDUP_REMOVED lines=10> */
[----:B------:R-:W-:Y:S01]  /*56b0*/  UMOV UR11, UR43 ;  /* 0x0000002b000b7c82 */ /* 0x000fe20008000000 */
[----:B------:R-:W-:Y:S02]  /*56c0*/  UMOV UR12, UR36 ;  /* 0x00000024000c7c82 */ /* 0x000fe40008000000 */
        /* <DEDUP_REMOVED lines=11> */
.L_x_194:
[----:B------:R-:W-:Y:S01]  /*5780*/  UIADD3 UR32, UPT, UPT, UR14, UR59, URZ ;  /* 0x0000003b0e207290 */ /* 0x000fe2000fffe0ff */
[----:B------:R-:W-:Y:S01]  /*5790*/  @!P1 IADD3 R2, P0, PT, R12, 0x580, RZ ;  /* 0x000005800c029810 */ /* 0x000fe20007f1e0ff */
[----:B------:R-:W-:Y:S01]  /*57a0*/  UPLOP3.LUT UP3, UPT, UPT, UPT, UPT, 0x80, 0x8 ;  /* 0x000000000008789c */ /* 0x000fe20003f6f070 */
[----:B------:R-:W-:Y:S01]  /*57b0*/  R2UR UR24, R88 ;  /* 0x00000000581872ca */ /* 0x000fe200000e0000 */
[----:B------:R-:W-:Y:S01]  /*57c0*/  VOTEU.ALL UP0, P1 ;  /* 0x0000000000ff7886 */ /* 0x000fe20000800000 */
[----:B------:R-:W-:Y:S01]  /*57d0*/  @!P1 R2UR UR5, R2 ;  /* 0x00000000020592ca */ /* 0x000fe200000e0000 */
[----:B------:R-:W-:Y:S01]  /*57e0*/  @!P1 IMAD.X R0, RZ, RZ, R13, P0 ;  /* 0x000000ffff009224 */ /* 0x000fe200000e060d */
[----:B------:R-:W-:Y:S01]  /*57f0*/  UMOV UR6, 0x0 ;  /* 0x0000000000067882 */ /* 0x000fe20000000000 */
[----:B------:R-:W-:Y:S01]  /*5800*/  UMOV UR7, 0x10000000 ;  /* 0x1000000000077882 */ /* 0x000fe20000000000 */
[----:B------:R-:W-:Y:S01]  /*5810*/  @!UP0 UIADD3 UR18, UPT, UPT, UR42, 0x60, URZ ;  /* 0x000000602a128890 */ /* 0x000fe2000fffe0ff */
[----:B------:R-:W-:Y:S01]  /*5820*/  ISETP.NE.AND P0, PT, R10, 0x2, PT ;  /* 0x000000020a00780c */ /* 0x000fe20003f05270 */
[----:B------:R-:W-:Y:S01]  /*5830*/  @!UP0 UIADD3 UR16, UPT, UPT, UR21, 0x3200, URZ ;  /* 0x0000320015108890 */ /* 0x000fe2000fffe0ff */
[----:B------:R-:W-:Y:S01]  /*5840*/  @!P1 R2UR UR4, R0 ;  /* 0x00000000000492ca */ /* 0x000fe200000e0000 */
[----:B------:R-:W-:Y:S01]  /*5850*/  @!UP0 UIADD3 UR17, UPT, UPT, UR21, 0x98, URZ ;  /* 0x0000009815118890 */ /* 0x000fe2000fffe0ff */
[----:B------:R-:W-:Y:S01]  /*5860*/  SEL R0, RZ, 0x1, P0 ;  /* 0x00000001ff007807 */ /* 0x000fe20000000000 */
[----:B------:R-:W-:Y:S01]  /*5870*/  @!UP0 UIADD3 UR10, UPT, UPT, UR42, 0xe0, URZ ;  /* 0x000000e02a0a8890 */ /* 0x000fe2000fffe0ff */
[----:B------:R-:W-:Y:S01]  /*5880*/  LOP3.LUT R11, R11, 0x1, RZ, 0x3c, !PT ;  /* 0x000000010b0b7812 */ /* 0x000fe200078e3cff */
[----:B------:R-:W-:Y:S01]  /*5890*/  @!UP0 UIADD3 UR8, UPT, UPT, UR21, 0x3a00, URZ ;  /* 0x00003a0015088890 */ /* 0x000fe2000fffe0ff */
[----:B--2---:R-:W-:Y:S01]  /*58a0*/  IMAD.U32 R4, RZ, RZ, UR5 ;  /* 0x00000005ff047e24 */ /* 0x004fe2000f8e00ff */
[----:B------:R-:W-:Y:S01]  /*58b0*/  VOTEU.ALL UP0, P1 ;  /* 0x0000000000ff7886 */ /* 0x000fe20000800000 */
[----:B------:R-:W-:Y:S01]  /*58c0*/  UMOV UR19, UR43 ;  /* 0x0000002b00137c82 */ /* 0x000fe20008000000 */
[----:B------:R-:W-:Y:S01]  /*58d0*/  UMOV UR20, UR36 ;  /* 0x0000002400147c82 */ /* 0x000fe20008000000 */
[----:B------:R-:W-:Y:S01]  /*58e0*/  UMOV UR11, UR43 ;  /* 0x0000002b000b7c82 */ /* 0x000fe20008000000 */
[----:B------:R-:W-:Y:S01]  /*58f0*/  UMOV UR12, UR36 ;  /* 0x00000024000c7c82 */ /* 0x000fe20008000000 */
[----:B------:R-:W-:Y:S01]  /*5900*/  UMOV UR9, UR17 ;  /* 0x0000001100097c82 */ /* 0x000fe20008000000 */
[----:B------:R-:W-:Y:S01]  /*5910*/  IMAD.U32 R5, RZ, RZ, UR4 ;  /* 0x00000004ff057e24 */ /* 0x000fe2000f8e00ff */
[----:B------:R-:W-:Y:S01]  /*5920*/  @!P1 R2UR UR4, R4 ;  /* 0x00000000040492ca */ /* 0x000fe200000e0000 */
[----:B------:R-:W-:Y:S01]  /*5930*/  UIADD3 UR34, UPT, UPT, UR13, UR24, URZ ;  /* 0x000000180d227290 */ /* 0x000fe2000fffe0ff */
[----:B------:R-:W-:Y:S01]  /*5940*/  LOP3.LUT R9, R9, R0, RZ, 0x3c, !PT ;  /* 0x0000000009097212 */ /* 0x000fe200078e3cff */
[----:B------:R-:W-:Y:S01]  /*5950*/  UMOV UR36, UR29 ;  /* 0x0000001d00247c82 */ /* 0x000fe20008000000 */
[----:B------:R-:W-:Y:S02]  /*5960*/  @!P1 R2UR UR5, R5 ;  /* 0x00000000050592ca */ /* 0x000fe400000e0000 */
[----:B------:R-:W-:Y:S11]  /*5970*/  SEL R10, R10, RZ, P0 ;  /* 0x000000ff0a0a7207 */ /* 0x000ff60000000000 */
[----:B------:R2:W-:Y:S01]  /*5980*/  @!UP0 UTMALDG.3D [UR16], [UR4], desc[UR6] ;  /* 0x00000610040085b4 */ /* 0x0005e20008011000 */
[----:B------:R-:W-:Y:S05]  /*5990*/  VOTEU.ALL UP0, P1 ;  /* 0x0000000000ff7886 */ /* 0x000fea0000800000 */
[----:B------:R2:W-:Y:S01]  /*59a0*/  @!UP0 UTMALDG.3D [UR8], [UR4], desc[UR6] ;  /* 0x00000608040085b4 */ /* 0x0005e20008011000 */
[----:B------:R2:W-:Y:S01]  /*59b0*/  @!P1 SYNCS.ARRIVE.TRANS64.RED.A0TR RZ, [UR21+0x98], R3 ;  /* 0x00009803ffff99a7 */ /* 0x0005e20008300415 */
[----:B------:R-:W-:Y:S01]  /*59c0*/  SYNCS.ARRIVE.TRANS64.RED.A1T0 RZ, [UR39], RZ ;  /* 0x000000ffffff79a7 */ /* 0x000fe20008100427 */
[----:B------:R-:W-:Y:S05]  /*59d0*/  BRA.U UP2, `(.L_x_100) ;  /* 0xffffffed02f07547 */ /* 0x000fea000b83ffff */
[----:B--2---:R-:W-:-:S04]  /*59e0*/  SHF.L.U32 R3, R11, 0x1f, RZ ;  /* 0x0000001f0b037819 */ /* 0x004fc800000006ff */
[----:B------:R-:W2:Y:S02]  /*59f0*/  SYNCS.PHASECHK.TRANS64.TRYWAIT P0, [UR21+0xa0], R3 ;  /* 0x0000a003ff0075a7 */ /* 0x000ea40008001115 */
[----:B--2---:R-:W-:Y:S05]  /*5a00*/  @!P0 BRA `(.L_x_101) ;  /* 0x0000005400048947 */ /* 0x004fea0003800000 */
.L_x_196:
[----:B------:R-:W3:Y:S02]  /*5a10*/  SYNCS.PHASECHK.TRANS64.TRYWAIT P0, [UR21+0xa8], R3 ;  /* 0x0000a803ff0075a7 */ /* 0x000ee40008001115 */
[----:B---3--:R-:W-:Y:S05]  /*5a20*/  @!P0 BRA `(.L_x_102) ;  /* 0x0000005400148947 */ /* 0x008fea0003800000 */
.L_x_198:
[----:B------:R-:W3:Y:S02]  /*5a30*/  SYNCS.PHASECHK.TRANS64.TRYWAIT P0, [UR21+0xb0], R3 ;  /* 0x0000b003ff0075a7 */ /* 0x000ee40008001115 */
[----:B---3--:R-:W-:Y:S05]  /*5a40*/  @!P0 BRA `(.L_x_103) ;  /* 0x0000005400248947 */ /* 0x008fea0003800000 */
.L_x_200:
[----:B--2---:R-:W-:-:S07]  /*5a50*/  MOV R0, UR21 ;  /* 0x0000001500007c02 */ /* 0x004fce0008000f00 */
.L_x_104:
[----:B--2---:R-:W-:-:S04]  /*5a60*/  SHF.L.U32 R3, R11, 0x1f, RZ ;  /* 0x0000001f0b037819 */ /* 0x004fc800000006ff */
[----:B------:R2:W3:Y:S03]  /*5a70*/  SYNCS.PHASECHK.TRANS64.TRYWAIT P0, [R0+URZ+0xb8], R3 ;  /* 0x0000b803000075a7 */ /* 0x0004e600080011ff */
[----:B---3--:R-:W-:Y:S05]  /*5a80*/  @!P0 NANOSLEEP.SYNCS 0x989680 ;  /* 0x009896800000895d */ /* 0x008fea0003900000 */
[----:B------:R-:W3:Y:S02]  /*5a90*/  @!P0 SYNCS.PHASECHK.TRANS64 P0, [R0+URZ+0xb8], R3 ;  /* 0x0000b803000085a7 */ /* 0x000ee400080010ff */
[----:B-1-3--:R-:W-:Y:S05]  /*5aa0*/  @P0 EXIT ;  /* 0x000000000000094d */ /* 0x00afea0003800000 */
[----:B------:R-:W-:Y:S05]  /*5ab0*/  BRA `(.L_x_104) ;  /* 0xfffffffc00e87947 */ /* 0x000fea000383ffff */
.L_x_89:
[----:B------:R-:W-:-:S06]  /*5ac0*/  UISETP.GE.AND UP0, UPT, UR20, 0x4, UPT ;  /* 0x000000041400788c */ /* 0x000fcc000bf06270 */
[----:B------:R-:W-:-:S13]  /*5ad0*/  PLOP3.LUT P0, PT, PT, PT, UP0, 0x80, 0x8 ;  /* 0x000000000008781c */ /* 0x000fda0003f0f008 */
[----:B-1----:R-:W-:Y:S05]  /*5ae0*/  @!P0 EXIT ;  /* 0x000000000000894d */ /* 0x002fea0003800000 */
[----:B------:R-:W-:Y:S01]  /*5af0*/  BAR.SYNC.DEFER_BLOCKING 0x6, 0xa0 ;  /* 0x0182800000007b1d */ /* 0x000fe20000010000 */
[----:B------:R-:W-:Y:S01]  /*5b00*/  IMAD.SHL.U32 R4, R87, 0x200000, RZ ;  /* 0x0020000057047824 */ /* 0x000fe200078e00ff */
[----:B------:R-:W-:Y:S01]  /*5b10*/  CS2R R94, SRZ ;  /* 0x00000000005e7805 */ /* 0x000fe2000001ff00 */
[C---:B------:R-:W-:Y:S01]  /*5b20*/  IMAD.SHL.U32 R85, R97.reuse, 0x20, RZ ;  /* 0x0000002061557824 */ /* 0x040fe200078e00ff */
[----:B------:R-:W-:Y:S01]  /*5b30*/  CS2R R92, SRZ ;  /* 0x00000000005c7805 */ /* 0x000fe2000001ff00 */
[C---:B------:R-:W-:Y:S01]  /*5b40*/  IMAD.U32 R37, R97.reuse, 0x10000, RZ ;  /* 0x0001000061257824 */ /* 0x040fe200078e00ff */
[----:B------:R-:W-:Y:S02]  /*5b50*/  UMOV UR43, 0x400 ;  /* 0x00000400002b7882 */ /* 0x000fe40000000000 */
[----:B------:R-:W1:Y:S01]  /*5b60*/  LDC.64 R82, c[0x0][0x8b0] ;  /* 0x00022c00ff527b82 */ /* 0x000e620000000a00 */
[----:B------:R-:W-:Y:S01]  /*5b70*/  ULEA UR43, UR58, UR43, 0x18 ;  /* 0x0000002b3a2b7291 */ /* 0x000fe2000f8ec0ff */
[----:B------:R-:W-:Y:S01]  /*5b80*/  IMAD.SHL.U32 R5, R97, 0x4, RZ ;  /* 0x0000000461057824 */ /* 0x000fe200078e00ff */
[----:B------:R-:W-:Y:S01]  /*5b90*/  LOP3.LUT R4, R4, 0x200000, RZ, 0xc0, !PT ;  /* 0x0020000004047812 */ /* 0x000fe200078ec0ff */
[----:B------:R-:W-:Y:S01]  /*5ba0*/  IMAD.SHL.U32 R7, R87, 0x400, RZ ;  /* 0x0000040057077824 */ /* 0x000fe200078e00ff */
[C---:B------:R-:W-:Y:S01]  /*5bb0*/  LOP3.LUT R6, R85.reuse, 0x80, RZ, 0xc0, !PT ;  /* 0x0000008055067812 */ /* 0x040fe200078ec0ff */
[----:B------:R-:W-:Y:S01]  /*5bc0*/  UIADD3 UR4, UPT, UPT, UR43, 0x4200, URZ ;  /* 0x000042002b047890 */ /* 0x000fe2000fffe0ff */
[C---:B------:R-:W-:Y:S01]  /*5bd0*/  LOP3.LUT R84, R85.reuse, 0xb60, RZ, 0xc0, !PT ;  /* 0x00000b6055547812 */ /* 0x040fe200078ec0ff */
[----:B------:R-:W2:Y:S01]  /*5be0*/  LDC.64 R80, c[0x0][0x8a8] ;  /* 0x00022a00ff507b82 */ /* 0x000ea20000000a00 */
[----:B------:R-:W-:Y:S01]  /*5bf0*/  UIADD3 UR5, UPT, UPT, UR43, 0x200, URZ ;  /* 0x000002002b057890 */ /* 0x000fe2000fffe0ff */
[----:B------:R-:W-:Y:S01]  /*5c00*/  LOP3.LUT R37, R4, 0x400000, R37, 0xf8, !PT ;  /* 0x0040000004257812 */ /* 0x000fe200078ef825 */
[----:B------:R-:W-:Y:S01]  /*5c10*/  IMAD.MOV.U32 R36, RZ, RZ, RZ ;  /* 0x000000ffff247224 */ /* 0x000fe200078e00ff */
[----:B------:R-:W-:Y:S01]  /*5c20*/  LOP3.LUT R5, R6, 0x10, R5, 0xf8, !PT ;  /* 0x0000001006057812 */ /* 0x000fe200078ef805 */
[----:B------:R-:W-:Y:S01]  /*5c30*/  IMAD.MOV.U32 R91, RZ, RZ, RZ ;  /* 0x000000ffff5b7224 */ /* 0x000fe200078e00ff */
[----:B------:R-:W-:Y:S01]  /*5c40*/  LOP3.LUT R84, R84, 0x400, R7, 0xf8, !PT ;  /* 0x0000040054547812 */ /* 0x000fe200078ef807 */
[----:B------:R-:W-:Y:S01]  /*5c50*/  IMAD.U32 R98, RZ, RZ, UR5 ;  /* 0x00000005ff627e24 */ /* 0x000fe2000f8e00ff */
[----:B------:R-:W-:Y:S01]  /*5c60*/  LOP3.LUT P0, RZ, R85, 0x80, RZ, 0xc0, !PT ;  /* 0x0000008055ff7812 */ /* 0x000fe2000780c0ff */
[----:B------:R-:W3:Y:S01]  /*5c70*/  LDS R0, [UR43+0x180] ;  /* 0x0001802bff007984 */ /* 0x000ee20008000800 */
[----:B------:R-:W-:Y:S01]  /*5c80*/  LOP3.LUT R84, R84, R5, RZ, 0xfc, !PT ;  /* 0x0000000554547212 */ /* 0x000fe200078efcff */
[----:B------:R-:W-:Y:S01]  /*5c90*/  IMAD.U32 R96, RZ, RZ, UR4 ;  /* 0x00000004ff607e24 */ /* 0x000fe2000f8e00ff */
[----:B------:R-:W-:Y:S01]  /*5ca0*/  P2R R4, PR, RZ, 0x1 ;  /* 0x00000001ff047803 */ /* 0x000fe20000000000 */
[----:B------:R-:W4:Y:S01]  /*5cb0*/  LDCU UR57, c[0x0][0x370] ;  /* 0x00006e00ff3977ac */ /* 0x000f220008000800 */
[----:B------:R-:W-:Y:S01]  /*5cc0*/  LOP3.LUT R97, R97, 0x60, RZ, 0xc0, !PT ;  /* 0x0000006061617812 */ /* 0x000fe200078ec0ff */
[----:B------:R-:W1:Y:S01]  /*5cd0*/  LDCU.64 UR62, c[0x0][0x348] ;  /* 0x00006900ff3e77ac */ /* 0x000e620008000a00 */
[----:B------:R-:W1:Y:S01]  /*5ce0*/  LDCU UR42, c[0x0][0xb0c] ;  /* 0x00016180ff2a77ac */ /* 0x000e620008000800 */
[----:B------:R-:W1:Y:S01]  /*5cf0*/  LDCU UR39, c[0x0][0xb30] ;  /* 0x00016600ff2777ac */ /* 0x000e620008000800 */
[----:B------:R-:W1:Y:S01]  /*5d00*/  LDCU.64 UR46, c[0x0][0x888] ;  /* 0x00011100ff2e77ac */ /* 0x000e620008000a00 */
[----:B------:R-:W1:Y:S01]  /*5d10*/  LDCU.64 UR40, c[0x0][0xb28] ;  /* 0x00016500ff2877ac */ /* 0x000e620008000a00 */
[----:B------:R-:W1:Y:S01]  /*5d20*/  LDCU.64 UR60, c[0x0][0x890] ;  /* 0x00011200ff3c77ac */ /* 0x000e620008000a00 */
[----:B------:R-:W1:Y:S01]  /*5d30*/  LDCU.128 UR52, c[0x0][0xb10] ;  /* 0x00016200ff3477ac */ /* 0x000e620008000c00 */
[----:B------:R-:W1:Y:S02]  /*5d40*/  LDCU UR56, c[0x0][0x374] ;  /* 0x00006e80ff3877ac */ /* 0x000e640008000800 */
[----:B-1234-:R-:W-:-:S07]  /*5d50*/  IMAD.IADD R37, R0, 0x1, R37 ;  /* 0x0000000100257824 */ /* 0x01efce00078e0225 */
.L_x_146:
[C---:B------:R-:W-:Y:S02]  /*5d60*/  LEA R3, R91.reuse, UR43, 0x3 ;  /* 0x0000002b5b037c11 */ /* 0x040fe4000f8e18ff */
[----:B------:R-:W-:Y:S02]  /*5d70*/  SHF.L.U32 R0, R94, 0x1f, RZ ;  /* 0x0000001f5e007819 */ /* 0x000fe400000006ff */
[----:B------:R-:W-:Y:S02]  /*5d80*/  LEA R5, R91, UR43, 0x4 ;  /* 0x0000002b5b057c11 */ /* 0x000fe4000f8e20ff */
[----:B------:R-:W1:Y:S02]  /*5d90*/  SYNCS.PHASECHK.TRANS64.TRYWAIT P0, [R3+URZ+0xd0], R0 ;  /* 0x0000d000030075a7 */ /* 0x000e6400080011ff */
[----:B-12---:R-:W-:Y:S05]  /*5da0*/  @!P0 BRA `(.L_x_105) ;  /* 0x0000005000648947 */ /* 0x006fea0003800000 */
.L_x_201:
        /* <DEDUP_REMOVED lines=11> */
[----:B------:R-:W-:Y:S01]  /*5e60*/  PLOP3.LUT P0, PT, PT, PT, UP1, 0x80, 0x8 ;  /* 0x000000000008781c */ /* 0x000fe20003f0f018 */
[----:B------:R-:W-:Y:S11]  /*5e70*/  UP2UR UR44, UPR, URZ, 0x2 ;  /* 0x00000002ff2c7883 */ /* 0x000ff60008000000 */
[----:B------:R-:W-:Y:S01]  /*5e80*/  @!UPT UIADD3 URZ, UPT, UPT, URZ, URZ, URZ ;  /* 0x000000fffffff290 */ /* 0x000fe2000fffe0ff */
[----:B-1----:R-:W-:Y:S02]  /*5e90*/  @P0 SHF.R.U32.HI R0, RZ, 0x10, R5 ;  /* 0x00000010ff000819 */ /* 0x002fe40000011605 */
        /* <DEDUP_REMOVED lines=12> */
[----:B------:R-:W2:Y:S01]  /*5f60*/  LDCU UR12, c[0x0][0xb20] ;  /* 0x00016400ff0c77ac */ /* 0x000ea20008000800 */
[----:B------:R-:W-:Y:S02]  /*5f70*/  UIMAD.WIDE.U32 UR4, UR56, UR55, URZ ;  /* 0x00000037380472a5 */ /* 0x000fe4000f8e00ff */
[----:B------:R-:W-:Y:S02]  /*5f80*/  UIMAD.WIDE.U32 UR6, UR57, UR52, URZ ;  /* 0x00000034390672a5 */ /* 0x000fe4000f8e00ff */
[----:B------:R-:W-:Y:S02]  /*5f90*/  UISETP.NE.AND UP0, UPT, UR54, 0x1, UPT ;  /* 0x000000013600788c */ /* 0x000fe4000bf05270 */
[----:B------:R-:W-:Y:S02]  /*5fa0*/  UIMAD.WIDE.U32 UR8, UR37, UR55, URZ ;  /* 0x00000037250872a5 */ /* 0x000fe4000f8e00ff */
[----:B------:R-:W-:Y:S02]  /*5fb0*/  UIMAD.WIDE.U32 UR10, UR38, UR52, URZ ;  /* 0x00000034260a72a5 */ /* 0x000fe4000f8e00ff */
[----:B------:R-:W-:Y:S02]  /*5fc0*/  UISETP.NE.AND UP1, UPT, UR42, 0x1, UPT ;  /* 0x000000012a00788c */ /* 0x000fe4000bf25270 */
[----:B------:R-:W-:Y:S01]  /*5fd0*/  UISETP.NE.AND UP2, UPT, UR45, 0x1, UPT ;  /* 0x000000012d00788c */ /* 0x000fe2000bf45270 */
[----:B------:R-:W-:Y:S02]  /*5fe0*/  UMOV UR4, UR5 ;  /* 0x0000000500047c82 */ /* 0x000fe40008000000 */
[----:B--2---:R-:W-:Y:S03]  /*5ff0*/  USHF.R.U32.HI UR5, URZ, UR12, UR4 ;  /* 0x0000000cff057299 */ /* 0x004fe60008011604 */
[----:B------:R-:W-:Y:S02]  /*6000*/  UMOV UR4, UR7 ;  /* 0x0000000700047c82 */ /* 0x000fe40008000000 */
[----:B------:R-:W-:Y:S02]  /*6010*/  USHF.R.U32.HI UR7, URZ, UR53, UR4 ;  /* 0x00000035ff077299 */ /* 0x000fe40008011604 */
[----:B------:R-:W-:Y:S02]  /*6020*/  USEL UR4, UR56, UR5, !UP0 ;  /* 0x0000000538047287 */ /* 0x000fe4000c000000 */
[----:B------:R-:W-:Y:S01]  /*6030*/  USEL UR7, UR57, UR7, !UP1 ;  /* 0x0000000739077287 */ /* 0x000fe2000c800000 */
[----:B------:R-:W-:Y:S01]  /*6040*/  UMOV UR5, UR9 ;  /* 0x0000000900057c82 */ /* 0x000fe20008000000 */
[----:B------:R-:W-:Y:S02]  /*6050*/  UIMAD.WIDE.U32 UR8, UR4, UR40, URZ ;  /* 0x00000028040872a5 */ /* 0x000fe4000f8e00ff */
[----:B------:R-:W-:Y:S03]  /*6060*/  USHF.R.U32.HI UR6, URZ, UR12, UR5 ;  /* 0x0000000cff067299 */ /* 0x000fe60008011605 */
[----:B------:R-:W-:Y:S01]  /*6070*/  UMOV UR5, UR11 ;  /* 0x0000000b00057c82 */ /* 0x000fe20008000000 */
[----:B------:R-:W-:Y:S02]  /*6080*/  UIMAD.WIDE.U32 UR10, UR7, UR40, URZ ;  /* 0x00000028070a72a5 */ /* 0x000fe4000f8e00ff */
[----:B------:R-:W-:Y:S02]  /*6090*/  USHF.R.U32.HI UR12, URZ, UR53, UR5 ;  /* 0x00000035ff0c7299 */ /* 0x000fe40008011605 */
[----:B------:R-:W-:Y:S01]  /*60a0*/  USEL UR6, UR37, UR6, !UP0 ;  /* 0x0000000625067287 */ /* 0x000fe2000c000000 */
[----:B------:R-:W-:Y:S02]  /*60b0*/  UMOV UR5, UR9 ;  /* 0x0000000900057c82 */ /* 0x000fe40008000000 */
[----:B------:R-:W-:Y:S01]  /*60c0*/  UMOV UR10, UR11 ;  /* 0x0000000b000a7c82 */ /* 0x000fe20008000000 */
[----:B------:R-:W-:Y:S02]  /*60d0*/  @UP2 USHF.R.U32.HI UR4, URZ, UR41, UR5 ;  /* 0x00000029ff042299 */ /* 0x000fe40008011605 */
[----:B------:R-:W-:Y:S02]  /*60e0*/  @UP2 USHF.R.U32.HI UR7, URZ, UR41, UR10 ;  /* 0x00000029ff072299 */ /* 0x000fe4000801160a */
[----:B------:R-:W-:Y:S02]  /*60f0*/  UIMAD UR4, UR45, UR4, URZ ;  /* 0x000000042d0472a4 */ /* 0x000fe4000f8e02ff */
[----:B------:R-:W-:Y:S02]  /*6100*/  UIMAD.WIDE.U32 UR10, UR6, UR40, URZ ;  /* 0x00000028060a72a5 */ /* 0x000fe4000f8e00ff */
[----:B------:R-:W-:Y:S02]  /*6110*/  USEL UR5, UR38, UR12, !UP1 ;  /* 0x0000000c26057287 */ /* 0x000fe4000c800000 */
[----:B------:R-:W-:Y:S02]  /*6120*/  UIMAD UR8, UR45, UR7, URZ ;  /* 0x000000072d0872a4 */ /* 0x000fe4000f8e02ff */
[----:B------:R-:W-:Y:S03]  /*6130*/  UISETP.GE.AND UP0, UPT, UR6, UR4, UPT ;  /* 0x000000040600728c */ /* 0x000fe6000bf06270 */
[----:B------:R-:W-:Y:S01]  /*6140*/  UMOV UR4, UR11 ;  /* 0x0000000b00047c82 */ /* 0x000fe20008000000 */
[----:B------:R-:W-:Y:S02]  /*6150*/  UISETP.GE.OR UP0, UPT, UR5, UR8, UP0 ;  /* 0x000000080500728c */ /* 0x000fe40008706670 */
[----:B------:R-:W-:Y:S02]  /*6160*/  USHF.R.U32.HI UR4, URZ, UR41, UR4 ;  /* 0x00000029ff047299 */ /* 0x000fe40008011604 */
[----:B------:R-:W-:Y:S02]  /*6170*/  UIMAD.WIDE.U32 UR8, UR5, UR40, URZ ;  /* 0x00000028050872a5 */ /* 0x000fe4000f8e00ff */
[----:B------:R-:W-:Y:S02]  /*6180*/  USEL UR11, UR6, UR4, !UP2 ;  /* 0x00000004060b7287 */ /* 0x000fe4000d000000 */
[----:B------:R-:W-:Y:S02]  /*6190*/  UIADD3 UR8, UPT, UPT, -UR5, URZ, URZ ;  /* 0x000000ff05087290 */ /* 0x000fe4000fffe1ff */
[----:B------:R-:W-:Y:S01]  /*61a0*/  UIADD3 UR10, UPT, UPT, -UR11, URZ, URZ ;  /* 0x000000ff0b0a7290 */ /* 0x000fe2000fffe1ff */
[----:B------:R-:W-:Y:S01]  /*61b0*/  @!UP0 UMOV UR4, UR9 ;  /* 0x0000000900048c82 */ /* 0x000fe20008000000 */
[----:B------:R-:W-:Y:S02]  /*61c0*/  UIADD3 UR9, UPT, UPT, -UR6, URZ, URZ ;  /* 0x000000ff06097290 */ /* 0x000fe4000fffe1ff */
[----:B------:R-:W-:Y:S02]  /*61d0*/  @!UP0 USHF.R.U32.HI UR4, URZ, UR41, UR4 ;  /* 0x00000029ff048299 */ /* 0x000fe40008011604 */
[----:B------:R-:W-:Y:S02]  /*61e0*/  UIMAD UR10, UR45, UR10, UR6 ;  /* 0x0000000a2d0a72a4 */ /* 0x000fe4000f8e0206 */
[----:B------:R-:W-:Y:S04]  /*61f0*/  @!UP0 USEL UR4, UR5, UR4, !UP2 ;  /* 0x0000000405048287 */ /* 0x000fe8000d000000 */
[----:B------:R-:W-:Y:S02]  /*6200*/  @!UP0 UIMAD UR10, UR7, UR10, UR4 ;  /* 0x0000000a070a82a4 */ /* 0x000fe4000f8e0204 */
[----:B------:R-:W-:Y:S02]  /*6210*/  @!UP0 UIADD3 UR11, UPT, UPT, UR11, -UR4, URZ ;  /* 0x800000040b0b8290 */ /* 0x000fe4000fffe0ff */
[----:B------:R-:W-:Y:S02]  /*6220*/  UIMAD UR7, UR42, UR8, UR38 ;  /* 0x000000082a0772a4 */ /* 0x000fe4000f8e0226 */
[----:B------:R-:W-:Y:S02]  /*6230*/  @!UP0 UIMAD UR6, UR11, UR45, UR5 ;  /* 0x0000002d0b0682a4 */ /* 0x000fe4000f8e0205 */
[----:B------:R-:W-:Y:S01]  /*6240*/  UIMAD UR4, UR54, UR9, UR37 ;  /* 0x00000009360472a4 */ /* 0x000fe2000f8e0225 */
[----:B------:R-:W-:Y:S02]  /*6250*/  @!UP0 UMOV UR5, UR10 ;  /* 0x0000000a00058c82 */ /* 0x000fe40008000000 */
[----:B------:R-:W-:Y:S02]  /*6260*/  UIMAD UR38, UR5, UR42, UR7 ;  /* 0x0000002a052672a4 */ /* 0x000fe4000f8e0207 */
[----:B------:R-:W-:Y:S11]  /*6270*/  UIMAD UR37, UR6, UR54, UR4 ;  /* 0x00000036062572a4 */ /* 0x000ff6000f8e0204 */
[----:B------:R-:W-:Y:S01]  /*6280*/  @!UPT UIADD3 URZ, UPT, UPT, URZ, URZ, URZ ;  /* 0x000000fffffff290 */ /* 0x000fe2000fffe0ff */
.L_x_106:
[----:B------:R-:W-:Y:S01]  /*6290*/  UISETP.NE.AND UP0, UPT, UR39, 0x1, UPT ;  /* 0x000000012700788c */ /* 0x000fe2000bf05270 */
[----:B------:R-:W-:Y:S01]  /*62a0*/  IADD3 R91, PT, PT, R91, 0x1, RZ ;  /* 0x000000015b5b7810 */ /* 0x000fe20007ffe0ff */
[----:B------:R-:W-:Y:S02]  /*62b0*/  UIADD3 UR11, UPT, UPT, UR43, 0x200, URZ ;  /* 0x000002002b0b7890 */ /* 0x000fe4000fffe0ff */
[----:B------:R-:W-:Y:S02]  /*62c0*/  USHF.L.U32 UR50, UR32, 0x6, URZ ;  /* 0x0000000620327899 */ /* 0x000fe400080006ff */
[----:B------:R-:W-:Y:S05]  /*62d0*/  USHF.L.U32 UR49, UR34, 0x8, URZ ;  /* 0x0000000822317899 */ /* 0x000fea00080006ff */
[----:B------:R-:W2:Y:S01]  /*62e0*/  @!UP0 LDCU.128 UR12, c[0x0][0xb10] ;  /* 0x00016200ff0c87ac */ /* 0x000ea20008000c00 */
[----:B------:R-:W3:Y:S01]  /*62f0*/  @!UP0 LDCU UR5, c[0x0][0xb0c] ;  /* 0x00016180ff0587ac */ /* 0x000ee20008000800 */
[----:B------:R-:W4:Y:S01]  /*6300*/  @!UP0 LDCU UR10, c[0x0][0xb20] ;  /* 0x00016400ff0a87ac */ /* 0x000f220008000800 */
[----:B--2---:R-:W-:Y:S02]  /*6310*/  UIMAD.WIDE.U32 UR8, UR38, UR12, URZ ;  /* 0x0000000c260872a5 */ /* 0x004fe4000f8e00ff */
[----:B------:R-:W-:Y:S02]  /*6320*/  UIMAD.WIDE.U32 UR6, UR37, UR15, URZ ;  /* 0x0000000f250672a5 */ /* 0x000fe4000f8e00ff */
[----:B------:R-:W-:Y:S03]  /*6330*/  @!UP0 UISETP.NE.AND UP1, UPT, UR14, 0x1, UPT ;  /* 0x000000010e00888c */ /* 0x000fe6000bf25270 */
[----:B------:R-:W-:Y:S01]  /*6340*/  @!UP0 UMOV UR4, UR9 ;  /* 0x0000000900048c82 */ /* 0x000fe20008000000 */
[----:B---3--:R-:W-:Y:S02]  /*6350*/  @!UP0 UISETP.NE.AND UP2, UPT, UR5, 0x1, UPT ;  /* 0x000000010500888c */ /* 0x008fe4000bf45270 */
[----:B------:R-:W-:Y:S01]  /*6360*/  @!UP0 USHF.R.U32.HI UR4, URZ, UR13, UR4 ;  /* 0x0000000dff048299 */ /* 0x000fe20008011604 */
[----:B------:R-:W-:Y:S02]  /*6370*/  @!UP0 UMOV UR6, UR7 ;  /* 0x0000000700068c82 */ /* 0x000fe40008000000 */
[----:B----4-:R-:W-:Y:S02]  /*6380*/  @!UP0 USHF.R.U32.HI UR6, URZ, UR10, UR6 ;  /* 0x0000000aff068299 */ /* 0x010fe40008011606 */
[----:B------:R-:W-:Y:S02]  /*6390*/  @!UP0 USEL UR7, UR38, UR4, !UP2 ;  /* 0x0000000426078287 */ /* 0x000fe4000d000000 */
[----:B------:R-:W-:Y:S04]  /*63a0*/  @!UP0 USEL UR6, UR37, UR6, !UP1 ;  /* 0x0000000625068287 */ /* 0x000fe8000c800000 */
[----:B------:R-:W-:Y:S02]  /*63b0*/  @!UP0 UIADD3 UR4, UPT, UPT, -UR7, UR6, URZ ;  /* 0x0000000607048290 */ /* 0x000fe4000fffe1ff */
[----:B------:R-:W-:Y:S02]  /*63c0*/  @!UP0 UIADD3 UR6, UPT, UPT, UR7, -UR6, URZ ;  /* 0x8000000607068290 */ /* 0x000fe4000fffe0ff */
[----:B------:R-:W-:Y:S02]  /*63d0*/  @!UP0 UIMAD UR38, UR4, UR5, UR38 ;  /* 0x00000005042682a4 */ /* 0x000fe4000f8e0226 */
[----:B------:R-:W-:Y:S02]  /*63e0*/  @!UP0 UIMAD UR37, UR6, UR14, UR37 ;  /* 0x0000000e062582a4 */ /* 0x000fe4000f8e0225 */
[----:B------:R-:W-:Y:S09]  /*63f0*/  ULOP3.LUT UP0, URZ, UR11, 0x90, URZ, 0xc0, !UPT ;  /* 0x000000900bff7892 */ /* 0x000ff2000f80c0ff */
[----:B------:R-:W-:Y:S05]  /*6400*/  BRA.U !UP0, `(.L_x_107) ;  /* 0x0000000108407547 */ /* 0x000fea000b800000 */
[----:B------:R-:W2:Y:S01]  /*6410*/  LDCU.64 UR8, c[0x4][0x88] ;  /* 0x01001100ff0877ac */ /* 0x000ea20008000a00 */
[----:B------:R-:W-:Y:S01]  /*6420*/  MOV R3, 0x0 ;  /* 0x0000000000037802 */ /* 0x000fe20000000f00 */
[----:B------:R-:W-:Y:S02]  /*6430*/  HFMA2 R12, -RZ, RZ, 0, 5.9604644775390625e-08 ;  /* 0x00000001ff0c7431 */ /* 0x000fe400000001ff */
[----:B------:R-:W-:Y:S02]  /*6440*/  IMAD.MOV.U32 R8, RZ, RZ, 0x70 ;  /* 0x00000070ff087424 */ /* 0x000fe400078e00ff */
[----:B------:R-:W-:Y:S01]  /*6450*/  IMAD.MOV.U32 R13, RZ, RZ, RZ ;  /* 0x000000ffff0d7224 */ /* 0x000fe200078e00ff */
[----:B------:R-:W3:Y:S01]  /*6460*/  LDCU.64 UR6, c[0x4][0x90] ;  /* 0x01001200ff0677ac */ /* 0x000ee20008000a00 */
[----:B------:R-:W4:Y:S01]  /*6470*/  LDC.64 R2, c[0x4][R3] ;  /* 0x0100000003027b82 */ /* 0x000f220000000a00 */
[----:B------:R-:W1:Y:S01]  /*6480*/  LDCU.64 UR4, c[0x4][0x8] ;  /* 0x01000100ff0477ac */ /* 0x000e620008000a00 */
[----:B--2---:R-:W-:Y:S01]  /*6490*/  MOV R5, UR9 ;  /* 0x0000000900057c02 */ /* 0x004fe20008000f00 */
[----:B------:R-:W-:Y:S01]  /*64a0*/  IMAD.U32 R4, RZ, RZ, UR8 ;  /* 0x00000008ff047e24 */ /* 0x000fe2000f8e00ff */
[----:B---3--:R-:W-:Y:S01]  /*64b0*/  MOV R7, UR7 ;  /* 0x0000000700077c02 */ /* 0x008fe20008000f00 */
[----:B------:R-:W-:Y:S01]  /*64c0*/  IMAD.U32 R6, RZ, RZ, UR6 ;  /* 0x00000006ff067e24 */ /* 0x000fe2000f8e00ff */
[----:B-1----:R-:W-:Y:S01]  /*64d0*/  MOV R11, UR5 ;  /* 0x00000005000b7c02 */ /* 0x002fe20008000f00 */
[----:B------:R-:W-:Y:S02]  /*64e0*/  IMAD.U32 R10, RZ, RZ, UR4 ;  /* 0x00000004ff0a7e24 */ /* 0x000fe4000f8e00ff */
[----:B------:R-:W-:Y:S07]  /*64f0*/  LEPC R20, `(.L_x_107) ;  /* 0x000000001014794e */ /* 0x000fee0000000000 */
[----:B----45:R-:W-:Y:S05]  /*6500*/  CALL.ABS.NOINC R2 ;  /* 0x0000000002007343 */ /* 0x030fea0003c00000 */
.L_x_107:
[----:B------:R-:W-:Y:S01]  /*6510*/  LOP3.LUT P0, RZ, R96, 0x90, RZ, 0xc0, !PT ;  /* 0x0000009060ff7812 */ /* 0x000fe2000780c0ff */
[----:B------:R-:W-:Y:S11]  /*6520*/  BSSY.RECONVERGENT B6, `(.L_x_108) ;  /* 0x0000013000067945 */ /* 0x000ff60003800200 */
[----:B------:R-:W-:Y:S01]  /*6530*/  @!UPT UIADD3 URZ, UPT, UPT, URZ, URZ, URZ ;  /* 0x000000fffffff290 */ /* 0x000fe2000fffe0ff */
[----:B------:R-:W-:Y:S05]  /*6540*/  @!P0 BRA `(.L_x_109) ;  /* 0x0000000000408947 */ /* 0x000fea0003800000 */
        /* <DEDUP_REMOVED lines=16> */
.L_x_109:
[----:B------:R-:W-:Y:S05]  /*6650*/  BSYNC.RECONVERGENT B6 ;  /* 0x0000000000067941 */ /* 0x000fea0003800200 */
.L_x_108:
[----:B------:R-:W-:Y:S01]  /*6660*/  R2UR UR4, R89 ;  /* 0x00000000590472ca */ /* 0x000fe200000e0000 */
[----:B------:R-:W-:Y:S01]  /*6670*/  UISETP.NE.U32.AND UP0, UPT, UR60, URZ, UPT ;  /* 0x000000ff3c00728c */ /* 0x000fe2000bf05070 */
[----:B------:R-:W-:Y:S02]  /*6680*/  ISETP.NE.U32.AND P4, PT, R82, RZ, PT ;  /* 0x000000ff5200720c */ /* 0x000fe40003f85070 */
[----:B------:R-:W-:Y:S01]  /*6690*/  ISETP.NE.U32.AND P2, PT, RZ, UR46, PT ;  /* 0x0000002eff007c0c */ /* 0x000fe2000bf45070 */
[----:B------:R-:W-:Y:S01]  /*66a0*/  UISETP.NE.AND.EX UP1, UPT, UR61, URZ, UPT, UP0 ;  /* 0x000000ff3d00728c */ /* 0x000fe2000bf25300 */
[----:B------:R-:W-:Y:S01]  /*66b0*/  ISETP.NE.AND.EX P4, PT, R83, RZ, PT, P4 ;  /* 0x000000ff5300720c */ /* 0x000fe20003f85340 */
[----:B------:R-:W-:Y:S01]  /*66c0*/  UPLOP3.LUT UP0, UPT, UPT, UPT, UPT, 0x40, 0x4 ;  /* 0x000000000004789c */ /* 0x000fe20003f0e870 */
[----:B------:R-:W-:Y:S05]  /*66d0*/  ISETP.NE.AND.EX P2, PT, RZ, UR47, PT, P2 ;  /* 0x0000002fff007c0c */ /* 0x000fea000bf45320 */
[----:B------:R-:W-:Y:S06]  /*66e0*/  UISETP.NE.AND UP2, UPT, UR4, URZ, UPT ;  /* 0x000000ff0400728c */ /* 0x000fec000bf45270 */
[----:B------:R-:W-:Y:S05]  /*66f0*/  PLOP3.LUT P1, PT, PT, PT, UP2, 0x80, 0x8 ;  /* 0x000000000008781c */ /* 0x000fea0003f2f028 */
[----:B------:R-:W-:Y:S06]  /*6700*/  @UP2 UPLOP3.LUT UP0, UPT, UPT, UPT, UP1, 0x80, 0x8 ;  /* 0x000000000008289c */ /* 0x000fec0003f0f010 */
[----:B------:R-:W-:Y:S01]  /*6710*/  PLOP3.LUT P0, PT, PT, PT, UP0, 0x80, 0x8 ;  /* 0x000000000008781c */ /* 0x000fe20003f0f008 */
[----:B------:R-:W-:Y:S01]  /*6720*/  @!UPT UIADD3 URZ, UPT, UPT, URZ, URZ, URZ ;  /* 0x000000fffffff290 */ /* 0x000fe2000fffe0ff */
[----:B------:R-:W-:Y:S11]  /*6730*/  BRA.U !UP1, `(.L_x_110) ;  /* 0x00000001093c7547 */ /* 0x000ff6000b800000 */
[----:B------:R-:W-:Y:S01]  /*6740*/  UISETP.NE.U32.AND UP0, UPT, UR46, URZ, UPT ;  /* 0x000000ff2e00728c */ /* 0x000fe2000bf05070 */
[----:B-1----:R-:W-:Y:S01]  /*6750*/  HFMA2 R0, -RZ, RZ, 0, 5.9604644775390625e-08 ;  /* 0x00000001ff007431 */ /* 0x002fe200000001ff */
[----:B------:R-:W1:Y:S01]  /*6760*/  LDCU.64 UR8, c[0x0][0x358] ;  /* 0x00006b00ff0877ac */ /* 0x000e620008000a00 */
[----:B------:R-:W-:Y:S01]  /*6770*/  IMAD.MOV.U32 R86, RZ, RZ, 0x1 ;  /* 0x00000001ff567424 */ /* 0x000fe200078e00ff */
[----:B------:R-:W-:Y:S06]  /*6780*/  UISETP.NE.AND.EX UP0, UPT, UR47, URZ, UPT, UP0 ;  /* 0x000000ff2f00728c */ /* 0x000fec000bf05300 */
[----:B------:R-:W-:Y:S05]  /*6790*/  PLOP3.LUT P3, PT, PT, PT, UP0, 0x80, 0x8 ;  /* 0x000000000008781c */ /* 0x000fea0003f6f008 */
[----:B------:R-:W2:Y:S01]  /*67a0*/  @UP0 LDCU.64 UR4, c[0x0][0x888] ;  /* 0x00011100ff0407ac */ /* 0x000ea20008000a00 */
[----:B------:R-:W-:Y:S07]  /*67b0*/  @UP0 UIMAD UR6, UR36, UR60, URZ ;  /* 0x0000003c240602a4 */ /* 0x000fee000f8e02ff */
[----:B------:R-:W-:Y:S01]  /*67c0*/  @!P3 PRMT R86, R0, 0x7610, R86 ;  /* 0x000076100056b816 */ /* 0x000fe20000000056 */
[----:B--2---:R-:W-:Y:S06]  /*67d0*/  @UP0 UIMAD.WIDE UR4, UR6, 0x4, UR4 ;  /* 0x00000004060408a5 */ /* 0x004fec000f8e0204 */
[----:B------:R-:W-:Y:S01]  /*67e0*/  IMAD.U32 R2, RZ, RZ, UR4 ;  /* 0x00000004ff027e24 */ /* 0x000fe2000f8e00ff */
[----:B------:R-:W-:Y:S04]  /*67f0*/  MOV R3, UR5 ;  /* 0x0000000500037c02 */ /* 0x000fe80008000f00 */
[----:B------:R-:W2:Y:S01]  /*6800*/  @!UP0 LDCU UR4, c[0x0][0x880] ;  /* 0x00011000ff0487ac */ /* 0x000ea20008000800 */
[----:B-1---5:R3:W5:Y:S02]  /*6810*/  @P3 LDG.E R41, desc[UR8][R2.64] ;  /* 0x0000000802293981 */ /* 0x022764000c1e1900 */
[----:B--23--:R-:W-:Y:S02]  /*6820*/  @!P3 IMAD.U32 R41, RZ, RZ, UR4 ;  /* 0x00000004ff29be24 */ /* 0x00cfe4000f8e00ff */
.L_x_110:
[----:B------:R-:W-:Y:S05]  /*6830*/  @!P4 BRA `(.L_x_111) ;  /* 0x000000000024c947 */ /* 0x000fea0003800000 */
[----:B------:R-:W-:Y:S01]  /*6840*/  ISETP.NE.U32.AND P3, PT, R80, RZ, PT ;  /* 0x000000ff5000720c */ /* 0x000fe20003f65070 */
[----:B------:R-:W2:Y:S03]  /*6850*/  LDCU.64 UR4, c[0x0][0x358] ;  /* 0x00006b00ff0477ac */ /* 0x000ea60008000a00 */
[----:B------:R-:W-:Y:S11]  /*6860*/  ISETP.NE.AND.EX P3, PT, R81, RZ, PT, P3 ;  /* 0x000000ff5100720c */ /* 0x000ff60003f65330 */
[----:B------:R-:W-:Y:S02]  /*6870*/  @!UPT UIADD3 URZ, UPT, UPT, URZ, URZ, URZ ;  /* 0x000000fffffff290 */ /* 0x000fe4000fffe0ff */
[----:B------:R-:W3:Y:S01]  /*6880*/  @P3 LDC.64 R2, c[0x0][0x8a8] ;  /* 0x00022a00ff023b82 */ /* 0x000ee20000000a00 */
[----:B-1----:R-:W-:Y:S04]  /*6890*/  @P3 IMAD R0, R82, UR36, RZ ;  /* 0x0000002452003c24 */ /* 0x002fe8000f8e02ff */
[----:B---3--:R-:W-:Y:S05]  /*68a0*/  @P3 IMAD.WIDE R2, R0, 0x4, R2 ;  /* 0x0000000400023825 */ /* 0x008fea00078e0202 */
[----:B--2--5:R2:W5:Y:S02]  /*68b0*/  @P3 LDG.E R38, desc[UR4][R2.64] ;  /* 0x0000000402263981 */ /* 0x024564000c1e1900 */
[----:B--2---:R-:W3:Y:S02]  /*68c0*/  @!P3 LDC R38, c[0x0][0x8a0] ;  /* 0x00022800ff26bb82 */ /* 0x004ee40000000800 */
.L_x_111:
[----:B-----5:R-:W-:Y:S01]  /*68d0*/  FSETP.NEU.AND P4, PT, R41, RZ, PT ;  /* 0x000000ff2900720b */ /* 0x020fe20003f8d000 */
[----:B------:R-:W-:Y:S01]  /*68e0*/  BSSY B1, `(.L_x_112) ;  /* 0x0000041000017945 */ /* 0x000fe20003800000 */
[----:B------:R-:W-:Y:S01]  /*68f0*/  SEL R3, RZ, 0xffffffff, P2 ;  /* 0xffffffffff037807 */ /* 0x000fe20001000000 */
[----:B------:R-:W-:Y:S01]  /*6900*/  IMAD.MOV.U32 R71, RZ, RZ, 0x1 ;  /* 0x00000001ff477424 */ /* 0x000fe200078e00ff */
[----:B------:R-:W-:Y:S01]  /*6910*/  LOP3.LUT P3, RZ, R86, 0xff, RZ, 0xc0, !PT ;  /* 0x000000ff56ff7812 */ /* 0x000fe2000786c0ff */
[C---:B------:R-:W-:Y:S01]  /*6920*/  IMAD R39, R36.reuse, 0x80, R37 ;  /* 0x0000008024277824 */ /* 0x040fe200078e0225 */
[----:B-1----:R-:W-:Y:S02]  /*6930*/  @P1 SEL R0, RZ, 0xffffffff, P4 ;  /* 0xffffffffff001807 */ /* 0x002fe40002000000 */
[----:B------:R-:W-:Y:S02]  /*6940*/  CS2R R78, SRZ ;  /* 0x00000000004e7805 */ /* 0x000fe4000001ff00 */
[----:B------:R-:W-:Y:S02]  /*6950*/  LEA R5, R93, UR43, 0x3 ;  /* 0x0000002b5d057c11 */ /* 0x000fe4000f8e18ff */
[----:B------:R-:W-:Y:S02]  /*6960*/  CS2R R76, SRZ ;  /* 0x00000000004c7805 */ /* 0x000fe4000001ff00 */
[----:B------:R-:W-:Y:S02]  /*6970*/  @P0 SEL R0, R3, R0, !P3 ;  /* 0x0000000003000207 */ /* 0x000fe40005800000 */
[----:B------:R-:W-:Y:S02]  /*6980*/  CS2R R74, SRZ ;  /* 0x00000000004a7805 */ /* 0x000fe4000001ff00 */
[----:B------:R-:W-:Y:S02]  /*6990*/  LEA R90, R36, UR43, 0x3 ;  /* 0x0000002b245a7c11 */ /* 0x000fe4000f8e18ff */
[----:B------:R-:W-:Y:S02]  /*69a0*/  CS2R R72, SRZ ;  /* 0x0000000000487805 */ /* 0x000fe4000001ff00 */
[----:B------:R-:W-:Y:S02]  /*69b0*/  @P1 LOP3.LUT R0, R0, 0x1, RZ, 0xc0, !PT ;  /* 0x0000000100001812 */ /* 0x000fe400078ec0ff */
[----:B------:R-:W-:Y:S02]  /*69c0*/  SHF.L.U32 R7, R95, 0x1f, RZ ;  /* 0x0000001f5f077819 */ /* 0x000fe400000006ff */
[----:B------:R-:W-:Y:S02]  /*69d0*/  ISETP.NE.U32.OR P6, PT, R0, 0x1, !P1 ;  /* 0x000000010000780c */ /* 0x000fe40004fc5470 */
[----:B------:R-:W-:Y:S02]  /*69e0*/  PLOP3.LUT P2, PT, PT, PT, UP1, 0x80, 0x8 ;  /* 0x000000000008781c */ /* 0x000fe40003f4f018 */
[----:B------:R-:W-:Y:S02]  /*69f0*/  SEL R0, RZ, 0xffffffff, P4 ;  /* 0xffffffffff007807 */ /* 0x000fe40002000000 */
[----:B------:R-:W-:Y:S07]  /*6a00*/  P2R R102, PR, RZ, 0x40 ;  /* 0x00000040ff667803 */ /* 0x000fee0000000000 */
[----:B------:R-:W-:Y:S02]  /*6a10*/  @P6 SHF.L.U32 R2, R92, 0x1f, RZ ;  /* 0x0000001f5c026819 */ /* 0x000fe400000006ff */
[----:B------:R-:W-:Y:S02]  /*6a20*/  @P2 SEL R0, R3, R0, !P3 ;  /* 0x0000000003002207 */ /* 0x000fe40005800000 */
[----:B------:R-:W1:Y:S02]  /*6a30*/  @P6 SYNCS.PHASECHK.TRANS64.TRYWAIT P1, [R5+URZ+0x80], R2 ;  /* 0x00008002050065a7 */ /* 0x000e6400080211ff */
[----:B------:R-:W-:Y:S04]  /*6a40*/  LOP3.LUT R0, R0, 0x1, RZ, 0xc0, !PT ;  /* 0x0000000100007812 */ /* 0x000fe800078ec0ff */
[----:B------:R-:W-:Y:S04]  /*6a50*/  ISETP.NE.U32.AND P5, PT, R0, 0x1, PT ;  /* 0x000000010000780c */ /* 0x000fe80003fa5070 */
[----:B------:R-:W-:Y:S01]  /*6a60*/  P2R R100, PR, RZ, 0x20 ;  /* 0x00000020ff647803 */ /* 0x000fe20000000000 */
[----:B------:R2:W4:Y:S01]  /*6a70*/  SYNCS.PHASECHK.TRANS64.TRYWAIT P0, [R90+URZ+0xf0], R7 ;  /* 0x0000f0075a0075a7 */ /* 0x00052200080011ff */
[----:B-1----:R-:W-:Y:S01]  /*6a80*/  @P6 SEL R71, RZ, 0x1, !P1 ;  /* 0x00000001ff476807 */ /* 0x002fe20004800000 */
[----:B--2---:R-:W-:Y:S06]  /*6a90*/  @!P6 BRA `(.L_x_113) ;  /* 0x000000000094e947 */ /* 0x004fec0003800000 */
[----:B------:R-:W-:Y:S01]  /*6aa0*/  @P5 IMAD R4, R93, 0x1000, R84 ;  /* 0x000010005d045824 */ /* 0x000fe200078e0254 */
[----:B------:R-:W-:Y:S01]  /*6ab0*/  LOP3.LUT P6, RZ, R85, 0x80, RZ, 0xc0, !PT ;  /* 0x0000008055ff7812 */ /* 0x000fe200078cc0ff */
[----:B------:R-:W1:Y:S01]  /*6ac0*/  S2R R0, SR_CgaCtaId ;  /* 0x0000000000007919 */ /* 0x000e620000008800 */
[----:B------:R-:W-:Y:S01]  /*6ad0*/  ISETP.NE.AND P2, PT, R71, RZ, PT ;  /* 0x000000ff4700720c */ /* 0x000fe20003f45270 */
[----:B------:R-:W-:Y:S01]  /*6ae0*/  @P5 VIADD R3, R4, UR43 ;  /* 0x0000002b04035c36 */ /* 0x000fe20008000000 */
[----:B------:R-:W-:Y:S01]  /*6af0*/  PLOP3.LUT P1, PT, PT, PT, PT, 0x8, 0x80 ;  /* 0x000000000080781c */ /* 0x000fe20003f2e170 */
[----:B------:R-:W-:Y:S01]  /*6b00*/  BSSY B0, `(.L_x_114) ;  /* 0x000000d000007945 */ /* 0x000fe20003800000 */
[----:B------:R-:W-:Y:S01]  /*6b10*/  @P5 PLOP3.LUT P1, PT, P6, PT, PT, 0x80, 0x8 ;  /* 0x000000000008581c */ /* 0x000fe2000372f070 */
[C---:B------:R-:W-:Y:S01]  /*6b20*/  @P5 VIADD R2, R3.reuse, 0x200 ;  /* 0x0000020003025836 */ /* 0x040fe20000000000 */
[----:B------:R-:W-:Y:S01]  /*6b30*/  CS2R R74, SRZ ;  /* 0x00000000004a7805 */ /* 0x000fe2000001ff00 */
[----:B------:R-:W-:Y:S01]  /*6b40*/  @P5 VIADD R3, R3, 0x210 ;  /* 0x0000021003035836 */ /* 0x000fe20000000000 */
[----:B------:R-:W-:Y:S02]  /*6b50*/  CS2R R72, SRZ ;  /* 0x0000000000487805 */ /* 0x000fe4000001ff00 */
[----:B------:R-:W-:Y:S02]  /*6b60*/  CS2R R78, SRZ ;  /* 0x00000000004e7805 */ /* 0x000fe4000001ff00 */
[----:B------:R-:W-:Y:S05]  /*6b70*/  CS2R R76, SRZ ;  /* 0x00000000004c7805 */ /* 0x000fea000001ff00 */
[----:B------:R-:W-:Y:S01]  /*6b80*/  @P1 VIADD R3, R2, 0xfffffff0 ;  /* 0xfffffff002031836 */ /* 0x000fe20000000000 */
[----:B------:R-:W-:Y:S06]  /*6b90*/  @P2 BRA `(.L_x_115) ;  /* 0x00000000000c2947 */ /* 0x000fec0003800000 */
[----:B------:R-:W-:Y:S04]  /*6ba0*/  SHF.L.U32 R2, R92, 0x1f, RZ ;  /* 0x0000001f5c027819 */ /* 0x000fe800000006ff */
[----:B------:R-:W2:Y:S02]  /*6bb0*/  SYNCS.PHASECHK.TRANS64.TRYWAIT P1, [R5+URZ+0x80], R2 ;  /* 0x00008002050075a7 */ /* 0x000ea400080211ff */
[----:B--2---:R-:W-:Y:S05]  /*6bc0*/  @!P1 BRA `(.L_x_116) ;  /* 0x0000004000f09947 */ /* 0x004fea0003800000 */
.L_x_115:
[----:B------:R-:W-:Y:S05]  /*6bd0*/  BSYNC B0 ;  /* 0x0000000000007941 */ /* 0x000fea0003800000 */
.L_x_114:
[----:B------:R-:W-:Y:S01]  /*6be0*/  ISETP.NE.AND P1, PT, R100, RZ, PT ;  /* 0x000000ff6400720c */ /* 0x000fe20003f25270 */
[----:B--2---:R-:W-:Y:S02]  /*6bf0*/  VIADD R5, R5, 0xa0 ;  /* 0x000000a005057836 */ /* 0x004fe40000000000 */
[----:B------:R-:W-:Y:S03]  /*6c00*/  VIADD R93, R93, 0x1 ;  /* 0x000000015d5d7836 */ /* 0x000fe60000000000 */
[----:B-1----:R-:W-:Y:S07]  /*6c10*/  PRMT R0, R0, 0x654, R5 ;  /* 0x0000065400007816 */ /* 0x002fee0000000005 */
[----:B------:R1:W2:Y:S04]  /*6c20*/  @P1 LDS.128 R72, [R4+UR43+0x200] ;  /* 0x0002002b04481984 */ /* 0x0002a80008000c00 */
[----:B------:R1:W1:Y:S01]  /*6c30*/  @P1 LDS.128 R76, [R3] ;  /* 0x00000000034c1984 */ /* 0x0002620000000c00 */
[C---:B------:R-:W-:Y:S01]  /*6c40*/  ISETP.NE.AND P1, PT, R93.reuse, 0x4, PT ;  /* 0x000000045d00780c */ /* 0x040fe20003f25270 */
[----:B------:R-:W-:Y:S01]  /*6c50*/  @!PT LDS RZ, [RZ] ;  /* 0x00000000fffff984 */ /* 0x000fe20000000800 */
[----:B------:R-:W-:Y:S01]  /*6c60*/  @!PT LDS RZ, [RZ] ;  /* 0x00000000fffff984 */ /* 0x000fe20000000800 */
[----:B------:R-:W-:Y:S01]  /*6c70*/  @!PT LDS RZ, [RZ] ;  /* 0x00000000fffff984 */ /* 0x000fe20000000800 */
[----:B------:R-:W-:Y:S01]  /*6c80*/  @!PT LDS RZ, [RZ] ;  /* 0x00000000fffff984 */ /* 0x000fe20000000800 */
[----:B------:R5:W-:Y:S06]  /*6c90*/  MEMBAR.ALL.CTA ;  /* 0x0000000000007992 */ /* 0x000bec0000008000 */
[----:B-----5:R-:W5:Y:S01]  /*6ca0*/  FENCE.VIEW.ASYNC.S ;  /* 0x00000000000073c6 */ /* 0x020f620000000000 */
[----:B------:R-:W-:Y:S02]  /*6cb0*/  SEL R5, RZ, 0x1, P1 ;  /* 0x00000001ff057807 */ /* 0x000fe40000800000 */
[----:B------:R-:W-:Y:S02]  /*6cc0*/  SEL R93, R93, RZ, P1 ;  /* 0x000000ff5d5d7207 */ /* 0x000fe40000800000 */
[----:B------:R-:W-:Y:S01]  /*6cd0*/  LOP3.LUT R92, R92, R5, RZ, 0x3c, !PT ;  /* 0x000000055c5c7212 */ /* 0x000fe200078e3cff */
[----:B-----5:R1:W-:Y:S06]  /*6ce0*/  SYNCS.ARRIVE.TRANS64.RED.A1T0 RZ, [R0+URZ], RZ ;  /* 0x000000ff00ff79a7 */ /* 0x0203ec00081004ff */
.L_x_113:
[----:B------:R-:W-:Y:S05]  /*6cf0*/  BSYNC B1 ;  /* 0x0000000000017941 */ /* 0x000fea0003800000 */
.L_x_112:
[----:B-1----:R-:W-:Y:S04]  /*6d00*/  SHF.R.U32.HI R0, RZ, 0x15, R39 ;  /* 0x00000015ff007819 */ /* 0x002fe80000011627 */
[----:B------:R-:W-:Y:S01]  /*6d10*/  LOP3.LUT P1, RZ, R0, 0x3, R87, 0x48, !PT ;  /* 0x0000000300ff7812 */ /* 0x000fe20007824857 */
[----:B------:R-:W-:Y:S01]  /*6d20*/  @!UPT UIADD3 URZ, UPT, UPT, URZ, URZ, URZ ;  /* 0x000000fffffff290 */ /* 0x000fe2000fffe0ff */
[----:B----4-:R-:W-:Y:S11]  /*6d30*/  @P0 BRA `(.L_x_117) ;  /* 0x0000000000080947 */ /* 0x010ff60003800000 */
[----:B------:R-:W1:Y:S02]  /*6d40*/  SYNCS.PHASECHK.TRANS64.TRYWAIT P0, [R90+URZ+0xf0], R7 ;  /* 0x0000f0075a0075a7 */ /* 0x000e6400080011ff */
[----:B-1----:R-:W-:Y:S05]  /*6d50*/  @!P0 BRA `(.L_x_118) ;  /* 0x0000004000a08947 */ /* 0x002fea0003800000 */
.L_x_117:
[----:B------:R-:W-:Y:S05]  /*6d60*/  @!P1 BRA `(.L_x_119) ;  /* 0x0000000000409947 */ /* 0x000fea0003800000 */
[----:B------:R-:W4:Y:S01]  /*6d70*/  LDCU.64 UR8, c[0x4][0x78] ;  /* 0x01000f00ff0877ac */ /* 0x000f220008000a00 */
[----:B------:R-:W-:Y:S01]  /*6d80*/  MOV R3, 0x0 ;  /* 0x0000000000037802 */ /* 0x000fe20000000f00 */
[----:B------:R-:W-:Y:S02]  /*6d90*/  HFMA2 R12, -RZ, RZ, 0, 5.9604644775390625e-08 ;  /* 0x00000001ff0c7431 */ /* 0x000fe400000001ff */
[----:B------:R-:W-:Y:S02]  /*6da0*/  IMAD.MOV.U32 R8, RZ, RZ, 0x192 ;  /* 0x00000192ff087424 */ /* 0x000fe400078e00ff */
[----:B------:R-:W-:Y:S01]  /*6db0*/  IMAD.MOV.U32 R13, RZ, RZ, RZ ;  /* 0x000000ffff0d7224 */ /* 0x000fe200078e00ff */
[----:B------:R-:W1:Y:S01]  /*6dc0*/  LDCU.64 UR6, c[0x4][0x80] ;  /* 0x01001000ff0677ac */ /* 0x000e620008000a00 */
[----:B------:R-:W2:Y:S01]  /*6dd0*/  LDC.64 R2, c[0x4][R3] ;  /* 0x0100000003027b82 */ /* 0x000ea20000000a00 */
[----:B------:R-:W5:Y:S01]  /*6de0*/  LDCU.64 UR4, c[0x4][0x18] ;  /* 0x01000300ff0477ac */ /* 0x000f620008000a00 */
[----:B----4-:R-:W-:Y:S01]  /*6df0*/  MOV R5, UR9 ;  /* 0x0000000900057c02 */ /* 0x010fe20008000f00 */
[----:B------:R-:W-:Y:S01]  /*6e00*/  IMAD.U32 R4, RZ, RZ, UR8 ;  /* 0x00000008ff047e24 */ /* 0x000fe2000f8e00ff */
[----:B-1----:R-:W-:Y:S01]  /*6e10*/  MOV R7, UR7 ;  /* 0x0000000700077c02 */ /* 0x002fe20008000f00 */
[----:B------:R-:W-:Y:S01]  /*6e20*/  IMAD.U32 R6, RZ, RZ, UR6 ;  /* 0x00000006ff067e24 */ /* 0x000fe2000f8e00ff */
[----:B-----5:R-:W-:Y:S01]  /*6e30*/  MOV R11, UR5 ;  /* 0x00000005000b7c02 */ /* 0x020fe20008000f00 */
[----:B------:R-:W-:Y:S02]  /*6e40*/  IMAD.U32 R10, RZ, RZ, UR4 ;  /* 0x00000004ff0a7e24 */ /* 0x000fe4000f8e00ff */
[----:B------:R-:W-:Y:S07]  /*6e50*/  LEPC R20, `(.L_x_119) ;  /* 0x000000001014794e */ /* 0x000fee0000000000 */
[----:B--23--:R-:W-:Y:S05]  /*6e60*/  CALL.ABS.NOINC R2 ;  /* 0x0000000002007343 */ /* 0x00cfea0003c00000 */
.L_x_119:
[-C--:B--2---:R-:W-:Y:S01]  /*6e70*/  F2FP.F16.E5M2.UNPACK_B R42, R72.reuse ;  /* 0x00000048ff2a723e */ /* 0x084fe200020004ff */
[----:B------:R-:W-:Y:S05]  /*6e80*/  WARPSYNC.ALL ;  /* 0x0000000000007948 */ /* 0x000fea0003800000 */
[----:B------:R-:W-:Y:S01]  /*6e90*/  R2UR UR4, R39 ;  /* 0x00000000270472ca */ /* 0x000fe200000e0000 */
[--C-:B------:R-:W-:Y:S01]  /*6ea0*/  HADD2.F32 R40, -RZ, R42.reuse.H0_H0 ;  /* 0x2000002aff287230 */ /* 0x100fe20000004100 */
[----:B------:R-:W-:Y:S01]  /*6eb0*/  F2FP.F16.E5M2.UNPACK_B R43, R72.H1 ;  /* 0x00000048ff2b723e */ /* 0x000fe200030004ff */
[----:B------:R-:W-:Y:S01]  /*6ec0*/  HADD2.F32 R42, -RZ, R42.H1_H1 ;  /* 0x3000002aff2a7230 */ /* 0x000fe20000004100 */
[-C--:B------:R-:W-:Y:S01]  /*6ed0*/  F2FP.F16.E5M2.UNPACK_B R45, R73.reuse ;  /* 0x00000049ff2d723e */ /* 0x080fe200020004ff */
[----:B------:R-:W-:Y:S01]  /*6ee0*/  BSSY.RECONVERGENT B0, `(.L_x_120) ;  /* 0x000009e000007945 */ /* 0x000fe20003800200 */
[----:B------:R-:W-:Y:S01]  /*6ef0*/  F2FP.F16.E5M2.UNPACK_B R47, R73.H1 ;  /* 0x00000049ff2f723e */ /* 0x000fe200030004ff */
[--C-:B------:R-:W-:Y:S01]  /*6f00*/  HADD2.F32 R44, -RZ, R43.reuse.H0_H0 ;  /* 0x2000002bff2c7230 */ /* 0x100fe20000004100 */
[-C--:B------:R-:W-:Y:S01]  /*6f10*/  F2FP.F16.E5M2.UNPACK_B R49, R74.reuse ;  /* 0x0000004aff31723e */ /* 0x080fe200020004ff */
[----:B------:R-:W-:Y:S01]  /*6f20*/  HADD2.F32 R46, -RZ, R43.H1_H1 ;  /* 0x3000002bff2e7230 */ /* 0x000fe20000004100 */
[----:B------:R-:W-:Y:S01]  /*6f30*/  F2FP.F16.E5M2.UNPACK_B R51, R74.H1 ;  /* 0x0000004aff33723e */ /* 0x000fe200030004ff */
[--C-:B------:R-:W-:Y:S01]  /*6f40*/  HADD2.F32 R43, -RZ, R45.reuse.H0_H0 ;  /* 0x2000002dff2b7230 */ /* 0x100fe20000004100 */
[-C--:B------:R-:W-:Y:S01]  /*6f50*/  F2FP.F16.E5M2.UNPACK_B R53, R75.reuse ;  /* 0x0000004bff35723e */ /* 0x080fe200020004ff */
[----:B-1----:R-:W3:Y:S01]  /*6f60*/  LDTM.x32 R4, tmem[UR4] ;  /* 0x00000004000479ee */ /* 0x002ee200082c0000 */
[----:B------:R-:W-:Y:S01]  /*6f70*/  F2FP.F16.E5M2.UNPACK_B R55, R75.H1 ;  /* 0x0000004bff37723e */ /* 0x000fe200030004ff */
[----:B------:R-:W-:Y:S01]  /*6f80*/  HADD2.F32 R48, -RZ, R45.H1_H1 ;  /* 0x3000002dff307230 */ /* 0x000fe20000004100 */
[-C--:B------:R-:W-:Y:S01]  /*6f90*/  F2FP.F16.E5M2.UNPACK_B R57, R76.reuse ;  /* 0x0000004cff39723e */ /* 0x080fe200020004ff */
[----:B------:R-:W-:Y:S01]  /*6fa0*/  HADD2.F32 R52, -RZ, R49.H1_H1 ;  /* 0x30000031ff347230 */ /* 0x000fe20000004100 */
[----:B------:R-:W-:Y:S01]  /*6fb0*/  IADD3 R112, PT, PT, R84, UR43, RZ ;  /* 0x0000002b54707c10 */ /* 0x000fe2000fffe0ff */
[----:B------:R-:W-:Y:S01]  /*6fc0*/  HADD2.F32 R56, -RZ, R53.H1_H1 ;  /* 0x30000035ff387230 */ /* 0x000fe20000004100 */
[----:B------:R-:W-:Y:S01]  /*6fd0*/  MOV R101, 0x10 ;  /* 0x0000001000657802 */ /* 0x000fe20000000f00 */
[----:B------:R-:W-:Y:S01]  /*6fe0*/  HADD2.F32 R60, -RZ, R57.H1_H1 ;  /* 0x30000039ff3c7230 */ /* 0x000fe20000004100 */
[----:B------:R-:W-:Y:S01]  /*6ff0*/  LOP3.LUT P5, RZ, R85, 0x80, RZ, 0xc0, !PT ;  /* 0x0000008055ff7812 */ /* 0x000fe200078ac0ff */
[--C-:B------:R-:W-:Y:S01]  /*7000*/  HADD2.F32 R45, -RZ, R47.reuse.H0_H0 ;  /* 0x2000002fff2d7230 */ /* 0x100fe20000004100 */
[----:B------:R-:W-:Y:S01]  /*7010*/  F2FP.F16.E5M2.UNPACK_B R59, R76.H1 ;  /* 0x0000004cff3b723e */ /* 0x000fe200030004ff */
[----:B------:R-:W-:Y:S01]  /*7020*/  HADD2.F32 R50, -RZ, R47.H1_H1 ;  /* 0x3000002fff327230 */ /* 0x000fe20000004100 */
[----:B------:R-:W-:Y:S01]  /*7030*/  SEL R101, R101, 0xfffffff0, !P5 ;  /* 0xfffffff065657807 */ /* 0x000fe20006800000 */
[----:B------:R-:W-:Y:S01]  /*7040*/  HADD2.F32 R47, -RZ, R49.H0_H0 ;  /* 0x20000031ff2f7230 */ /* 0x000fe20000004100 */
[-C--:B------:R-:W-:Y:S01]  /*7050*/  F2FP.F16.E5M2.UNPACK_B R61, R77.reuse ;  /* 0x0000004dff3d723e */ /* 0x080fe200020004ff */
[--C-:B------:R-:W-:Y:S01]  /*7060*/  HADD2.F32 R49, -RZ, R51.reuse.H0_H0 ;  /* 0x20000033ff317230 */ /* 0x100fe20000004100 */
[----:B------:R-:W-:Y:S01]  /*7070*/  F2FP.F16.E5M2.UNPACK_B R63, R77.H1 ;  /* 0x0000004dff3f723e */ /* 0x000fe200030004ff */
[----:B------:R-:W-:Y:S01]  /*7080*/  HADD2.F32 R54, -RZ, R51.H1_H1 ;  /* 0x30000033ff367230 */ /* 0x000fe20000004100 */
[-C--:B------:R-:W-:Y:S01]  /*7090*/  F2FP.F16.E5M2.UNPACK_B R65, R78.reuse ;  /* 0x0000004eff41723e */ /* 0x080fe200020004ff */
[----:B------:R-:W-:Y:S01]  /*70a0*/  HADD2.F32 R51, -RZ, R53.H0_H0 ;  /* 0x20000035ff337230 */ /* 0x000fe20000004100 */
[----:B------:R-:W-:Y:S01]  /*70b0*/  F2FP.F16.E5M2.UNPACK_B R67, R78.H1 ;  /* 0x0000004eff43723e */ /* 0x000fe200030004ff */
[----:B------:R-:W-:Y:S01]  /*70c0*/  HADD2.F32 R64, -RZ, R61.H1_H1 ;  /* 0x3000003dff407230 */ /* 0x000fe20000004100 */
[----:B------:R-:W-:Y:S01]  /*70d0*/  ISETP.NE.AND P0, PT, R97, RZ, PT ;  /* 0x000000ff6100720c */ /* 0x000fe20003f05270 */
[C---:B---3--:R-:W-:Y:S01]  /*70e0*/  FMUL R0, R38.reuse, R4 ;  /* 0x0000000426007220 */ /* 0x048fe20000400000 */
[C---:B------:R-:W-:Y:S01]  /*70f0*/  FMUL R2, R38.reuse, R5 ;  /* 0x0000000526027220 */ /* 0x040fe20000400000 */
[C---:B------:R-:W-:Y:S01]  /*7100*/  FMUL R4, R38.reuse, R8 ;  /* 0x0000000826047220 */ /* 0x040fe20000400000 */
[C---:B------:R-:W-:Y:S01]  /*7110*/  FMUL R5, R38.reuse, R9 ;  /* 0x0000000926057220 */ /* 0x040fe20000400000 */
[C---:B------:R-:W-:Y:S01]  /*7120*/  FFMA R0, R41.reuse, R40, R0 ;  /* 0x0000002829007223 */ /* 0x040fe20000000000 */
[C---:B------:R-:W-:Y:S01]  /*7130*/  FFMA R2, R41.reuse, R42, R2 ;  /* 0x0000002a29027223 */ /* 0x040fe20000000002 */
[C---:B------:R-:W-:Y:S01]  /*7140*/  FMUL R8, R38.reuse, R12 ;  /* 0x0000000c26087220 */ /* 0x040fe20000400000 */
[C---:B------:R-:W-:Y:S01]  /*7150*/  FMUL R9, R38.reuse, R13 ;  /* 0x0000000d26097220 */ /* 0x040fe20000400000 */
[C---:B------:R-:W-:Y:S01]  /*7160*/  FMUL R12, R38.reuse, R16 ;  /* 0x00000010260c7220 */ /* 0x040fe20000400000 */
[C---:B------:R-:W-:Y:S01]  /*7170*/  FMUL R13, R38.reuse, R17 ;  /* 0x00000011260d7220 */ /* 0x040fe20000400000 */
[C---:B------:R-:W-:Y:S01]  /*7180*/  FMUL R16, R38.reuse, R20 ;  /* 0x0000001426107220 */ /* 0x040fe20000400000 */
[C---:B------:R-:W-:Y:S01]  /*7190*/  FMUL R17, R38.reuse, R21 ;  /* 0x0000001526117220 */ /* 0x040fe20000400000 */
[C---:B------:R-:W-:Y:S01]  /*71a0*/  FMUL R20, R38.reuse, R24 ;  /* 0x0000001826147220 */ /* 0x040fe20000400000 */
[C---:B------:R-:W-:Y:S01]  /*71b0*/  FMUL R21, R38.reuse, R25 ;  /* 0x0000001926157220 */ /* 0x040fe20000400000 */
[----:B------:R-:W-:Y:S02]  /*71c0*/  HADD2.F32 R68, -RZ, R65.H1_H1 ;  /* 0x30000041ff447230 */ /* 0x000fe40000004100 */
[C---:B------:R-:W-:Y:S01]  /*71d0*/  FMUL R24, R38.reuse, R28 ;  /* 0x0000001c26187220 */ /* 0x040fe20000400000 */
[C---:B------:R-:W-:Y:S01]  /*71e0*/  FMUL R25, R38.reuse, R29 ;  /* 0x0000001d26197220 */ /* 0x040fe20000400000 */
[C---:B------:R-:W-:Y:S01]  /*71f0*/  FMUL R28, R38.reuse, R32 ;  /* 0x00000020261c7220 */ /* 0x040fe20000400000 */
[C---:B------:R-:W-:Y:S01]  /*7200*/  FMUL R29, R38.reuse, R33 ;  /* 0x00000021261d7220 */ /* 0x040fe20000400000 */
[C---:B------:R-:W-:Y:S01]  /*7210*/  FMUL R3, R38.reuse, R6 ;  /* 0x0000000626037220 */ /* 0x040fe20000400000 */
[C---:B------:R-:W-:Y:S01]  /*7220*/  FMUL R7, R38.reuse, R7 ;  /* 0x0000000726077220 */ /* 0x040fe20000400000 */
[----:B------:R-:W-:Y:S01]  /*7230*/  FMUL R6, R38, R10 ;  /* 0x0000000a26067220 */ /* 0x000fe20000400000 */
[-C--:B------:R-:W-:Y:S01]  /*7240*/  F2FP.F16.E5M2.UNPACK_B R40, R79.reuse ;  /* 0x0000004fff28723e */ /* 0x080fe200020004ff */
[C---:B------:R-:W-:Y:S01]  /*7250*/  FFMA R3, R41.reuse, R44, R3 ;  /* 0x0000002c29037223 */ /* 0x040fe20000000003 */
[C---:B------:R-:W-:Y:S01]  /*7260*/  FFMA R7, R41.reuse, R46, R7 ;  /* 0x0000002e29077223 */ /* 0x040fe20000000007 */
[----:B------:R-:W-:Y:S01]  /*7270*/  F2FP.F16.E5M2.UNPACK_B R42, R79.H1 ;  /* 0x0000004fff2a723e */ /* 0x000fe200030004ff */
[C---:B------:R-:W-:Y:S01]  /*7280*/  FFMA R4, R41.reuse, R43, R4 ;  /* 0x0000002b29047223 */ /* 0x040fe20000000004 */
[C---:B------:R-:W-:Y:S01]  /*7290*/  FFMA R5, R41.reuse, R48, R5 ;  /* 0x0000003029057223 */ /* 0x040fe20000000005 */
[----:B------:R-:W-:Y:S01]  /*72a0*/  ISETP.NE.AND P6, PT, R102, RZ, PT ;  /* 0x000000ff6600720c */ /* 0x000fe20003fc5270 */
[----:B------:R-:W-:Y:S01]  /*72b0*/  FFMA R6, R41, R45, R6 ;  /* 0x0000002d29067223 */ /* 0x000fe20000000006 */
[----:B------:R-:W-:Y:S01]  /*72c0*/  F2FP.SATFINITE.E5M2.F32.PACK_AB_MERGE_C R99, R7, R3, RZ ;  /* 0x000000030763723e */ /* 0x000fe200048060ff */
[C---:B------:R-:W-:Y:S01]  /*72d0*/  FMUL R11, R38.reuse, R11 ;  /* 0x0000000b260b7220 */ /* 0x040fe20000400000 */
[C---:B------:R-:W-:Y:S01]  /*72e0*/  FMUL R10, R38.reuse, R14 ;  /* 0x0000000e260a7220 */ /* 0x040fe20000400000 */
[----:B------:R-:W-:Y:S01]  /*72f0*/  FMUL R15, R38, R15 ;  /* 0x0000000f260f7220 */ /* 0x000fe20000400000 */
[----:B------:R-:W-:Y:S01]  /*7300*/  F2FP.SATFINITE.E5M2.F32.PACK_AB_MERGE_C R104, R2, R0, R99 ;  /* 0x000000000268723e */ /* 0x000fe20004806063 */
[C---:B------:R-:W-:Y:S01]  /*7310*/  FFMA R11, R41.reuse, R50, R11 ;  /* 0x00000032290b7223 */ /* 0x040fe2000000000b */
[----:B------:R-:W-:Y:S01]  /*7320*/  IADD3 R99, PT, PT, R112, R101, RZ ;  /* 0x0000006570637210 */ /* 0x000fe20007ffe0ff */
[C---:B------:R-:W-:Y:S01]  /*7330*/  FFMA R8, R41.reuse, R47, R8 ;  /* 0x0000002f29087223 */ /* 0x040fe20000000008 */
[----:B------:R-:W-:Y:S01]  /*7340*/  FFMA R9, R41, R52, R9 ;  /* 0x0000003429097223 */ /* 0x000fe20000000009 */
[--C-:B------:R-:W-:Y:S01]  /*7350*/  HADD2.F32 R53, -RZ, R55.reuse.H0_H0 ;  /* 0x20000037ff357230 */ /* 0x100fe20000004100 */
[----:B------:R-:W-:Y:S01]  /*7360*/  F2FP.SATFINITE.E5M2.F32.PACK_AB_MERGE_C R105, R11, R6, RZ ;  /* 0x000000060b69723e */ /* 0x000fe200048060ff */
[C---:B------:R-:W-:Y:S01]  /*7370*/  FFMA R10, R41.reuse, R49, R10 ;  /* 0x00000031290a7223 */ /* 0x040fe2000000000a */
[C---:B------:R-:W-:Y:S01]  /*7380*/  FFMA R15, R41.reuse, R54, R15 ;  /* 0x00000036290f7223 */ /* 0x040fe2000000000f */
[----:B------:R-:W-:Y:S01]  /*7390*/  FFMA R12, R41, R51, R12 ;  /* 0x00000033290c7223 */ /* 0x000fe2000000000c */
[----:B------:R-:W-:Y:S01]  /*73a0*/  F2FP.SATFINITE.E5M2.F32.PACK_AB_MERGE_C R105, R5, R4, R105 ;  /* 0x000000040569723e */ /* 0x000fe20004806069 */
[----:B------:R-:W-:Y:S01]  /*73b0*/  FFMA R13, R41, R56, R13 ;  /* 0x00000038290d7223 */ /* 0x000fe2000000000d */
[----:B------:R-:W-:Y:S01]  /*73c0*/  HADD2.F32 R58, -RZ, R55.H1_H1 ;  /* 0x30000037ff3a7230 */ /* 0x000fe20000004100 */
[----:B------:R-:W-:Y:S01]  /*73d0*/  F2FP.SATFINITE.E5M2.F32.PACK_AB_MERGE_C R106, R15, R10, RZ ;  /* 0x0000000a0f6a723e */ /* 0x000fe200048060ff */
[----:B------:R-:W-:Y:S02]  /*73e0*/  HADD2.F32 R55, -RZ, R57.H0_H0 ;  /* 0x20000039ff377230 */ /* 0x000fe40000004100 */
[C---:B------:R-:W-:Y:S01]  /*73f0*/  FMUL R14, R38.reuse, R18 ;  /* 0x00000012260e7220 */ /* 0x040fe20000400000 */
[C---:B------:R-:W-:Y:S01]  /*7400*/  FMUL R19, R38.reuse, R19 ;  /* 0x0000001326137220 */ /* 0x040fe20000400000 */
[--C-:B------:R-:W-:Y:S02]  /*7410*/  HADD2.F32 R57, -RZ, R59.reuse.H0_H0 ;  /* 0x2000003bff397230 */ /* 0x100fe40000004100 */
[C---:B------:R-:W-:Y:S01]  /*7420*/  FMUL R18, R38.reuse, R22 ;  /* 0x0000001626127220 */ /* 0x040fe20000400000 */
[C---:B------:R-:W-:Y:S01]  /*7430*/  FFMA R14, R41.reuse, R53, R14 ;  /* 0x00000035290e7223 */ /* 0x040fe2000000000e */
[----:B------:R-:W-:Y:S02]  /*7440*/  HADD2.F32 R62, -RZ, R59.H1_H1 ;  /* 0x3000003bff3e7230 */ /* 0x000fe40000004100 */
[C---:B------:R-:W-:Y:S01]  /*7450*/  FFMA R19, R41.reuse, R58, R19 ;  /* 0x0000003a29137223 */ /* 0x040fe20000000013 */
[----:B------:R-:W-:Y:S02]  /*7460*/  HADD2.F32 R59, -RZ, R61.H0_H0 ;  /* 0x2000003dff3b7230 */ /* 0x000fe40000004100 */
[C---:B------:R-:W-:Y:S01]  /*7470*/  FMUL R23, R38.reuse, R23 ;  /* 0x0000001726177220 */ /* 0x040fe20000400000 */
[C---:B------:R-:W-:Y:S01]  /*7480*/  FFMA R16, R41.reuse, R55, R16 ;  /* 0x0000003729107223 */ /* 0x040fe20000000010 */
[C---:B------:R-:W-:Y:S01]  /*7490*/  FFMA R17, R41.reuse, R60, R17 ;  /* 0x0000003c29117223 */ /* 0x040fe20000000011 */
[--C-:B------:R-:W-:Y:S02]  /*74a0*/  HADD2.F32 R61, -RZ, R63.reuse.H0_H0 ;  /* 0x2000003fff3d7230 */ /* 0x100fe40000004100 */
[C---:B------:R-:W-:Y:S01]  /*74b0*/  FFMA R18, R41.reuse, R57, R18 ;  /* 0x0000003929127223 */ /* 0x040fe20000000012 */
[----:B------:R-:W-:Y:S02]  /*74c0*/  HADD2.F32 R66, -RZ, R63.H1_H1 ;  /* 0x3000003fff427230 */ /* 0x000fe40000004100 */
[C---:B------:R-:W-:Y:S01]  /*74d0*/  FMUL R22, R38.reuse, R26 ;  /* 0x0000001a26167220 */ /* 0x040fe20000400000 */
[----:B------:R-:W-:Y:S02]  /*74e0*/  HADD2.F32 R63, -RZ, R65.H0_H0 ;  /* 0x20000041ff3f7230 */ /* 0x000fe40000004100 */
[C---:B------:R-:W-:Y:S01]  /*74f0*/  FFMA R23, R41.reuse, R62, R23 ;  /* 0x0000003e29177223 */ /* 0x040fe20000000017 */
[C---:B------:R-:W-:Y:S01]  /*7500*/  FMUL R27, R38.reuse, R27 ;  /* 0x0000001b261b7220 */ /* 0x040fe20000400000 */
[C---:B------:R-:W-:Y:S01]  /*7510*/  FFMA R20, R41.reuse, R59, R20 ;  /* 0x0000003b29147223 */ /* 0x040fe20000000014 */
[C---:B------:R-:W-:Y:S01]  /*7520*/  FFMA R21, R41.reuse, R64, R21 ;  /* 0x0000004029157223 */ /* 0x040fe20000000015 */
[--C-:B------:R-:W-:Y:S02]  /*7530*/  HADD2.F32 R65, -RZ, R67.reuse.H0_H0 ;  /* 0x20000043ff417230 */ /* 0x100fe40000004100 */
[C---:B------:R-:W-:Y:S01]  /*7540*/  FFMA R22, R41.reuse, R61, R22 ;  /* 0x0000003d29167223 */ /* 0x040fe20000000016 */
[----:B------:R-:W-:Y:S02]  /*7550*/  HADD2.F32 R70, -RZ, R67.H1_H1 ;  /* 0x30000043ff467230 */ /* 0x000fe40000004100 */
[C---:B------:R-:W-:Y:S01]  /*7560*/  FMUL R26, R38.reuse, R30 ;  /* 0x0000001e261a7220 */ /* 0x040fe20000400000 */
[--C-:B------:R-:W-:Y:S02]  /*7570*/  HADD2.F32 R67, -RZ, R40.reuse.H0_H0 ;  /* 0x20000028ff437230 */ /* 0x100fe40000004100 */
[C---:B------:R-:W-:Y:S01]  /*7580*/  FFMA R27, R41.reuse, R66, R27 ;  /* 0x00000042291b7223 */ /* 0x040fe2000000001b */
[C---:B------:R-:W-:Y:S01]  /*7590*/  FMUL R31, R38.reuse, R31 ;  /* 0x0000001f261f7220 */ /* 0x040fe20000400000 */
[C---:B------:R-:W-:Y:S01]  /*75a0*/  FFMA R24, R41.reuse, R63, R24 ;  /* 0x0000003f29187223 */ /* 0x040fe20000000018 */
[----:B------:R-:W-:Y:S02]  /*75b0*/  HADD2.F32 R40, -RZ, R40.H1_H1 ;  /* 0x30000028ff287230 */ /* 0x000fe40000004100 */
[C---:B------:R-:W-:Y:S01]  /*75c0*/  FFMA R25, R41.reuse, R68, R25 ;  /* 0x0000004429197223 */ /* 0x040fe20000000019 */
[--C-:B------:R-:W-:Y:S02]  /*75d0*/  HADD2.F32 R69, -RZ, R42.reuse.H0_H0 ;  /* 0x2000002aff457230 */ /* 0x100fe40000004100 */
[C---:B------:R-:W-:Y:S01]  /*75e0*/  FFMA R26, R41.reuse, R65, R26 ;  /* 0x00000041291a7223 */ /* 0x040fe2000000001a */
[----:B------:R-:W-:Y:S02]  /*75f0*/  HADD2.F32 R42, -RZ, R42.H1_H1 ;  /* 0x3000002aff2a7230 */ /* 0x000fe40000004100 */
[C---:B------:R-:W-:Y:S01]  /*7600*/  FMUL R30, R38.reuse, R34 ;  /* 0x00000022261e7220 */ /* 0x040fe20000400000 */
[----:B------:R-:W-:Y:S01]  /*7610*/  FFMA R31, R41, R70, R31 ;  /* 0x00000046291f7223 */ /* 0x000fe2000000001f */
[----:B------:R-:W-:Y:S01]  /*7620*/  FMUL R35, R38, R35 ;  /* 0x0000002326237220 */ /* 0x000fe20000400000 */
[----:B------:R-:W-:Y:S01]  /*7630*/  F2FP.SATFINITE.E5M2.F32.PACK_AB_MERGE_C R107, R19, R14, RZ ;  /* 0x0000000e136b723e */ /* 0x000fe200048060ff */
[C---:B------:R-:W-:Y:S01]  /*7640*/  FFMA R28, R41.reuse, R67, R28 ;  /* 0x00000043291c7223 */ /* 0x040fe2000000001c */
[C---:B------:R-:W-:Y:S01]  /*7650*/  FFMA R29, R41.reuse, R40, R29 ;  /* 0x00000028291d7223 */ /* 0x040fe2000000001d */
[C---:B------:R-:W-:Y:S01]  /*7660*/  FFMA R30, R41.reuse, R69, R30 ;  /* 0x00000045291e7223 */ /* 0x040fe2000000001e */
[----:B------:R-:W-:Y:S01]  /*7670*/  FFMA R35, R41, R42, R35 ;  /* 0x0000002a29237223 */ /* 0x000fe20000000023 */
[----:B------:R-:W-:Y:S02]  /*7680*/  F2FP.SATFINITE.E5M2.F32.PACK_AB_MERGE_C R106, R9, R8, R106 ;  /* 0x00000008096a723e */ /* 0x000fe4000480606a */
[----:B------:R-:W-:Y:S02]  /*7690*/  F2FP.SATFINITE.E5M2.F32.PACK_AB_MERGE_C R107, R13, R12, R107 ;  /* 0x0000000c0d6b723e */ /* 0x000fe4000480606b */
[----:B------:R-:W-:Y:S02]  /*76a0*/  F2FP.SATFINITE.E5M2.F32.PACK_AB_MERGE_C R108, R23, R18, RZ ;  /* 0x00000012176c723e */ /* 0x000fe400048060ff */
[----:B------:R-:W-:Y:S01]  /*76b0*/  F2FP.SATFINITE.E5M2.F32.PACK_AB_MERGE_C R109, R27, R22, RZ ;  /* 0x000000161b6d723e */ /* 0x000fe200048060ff */
[----:B------:R1:W-:Y:S01]  /*76c0*/  STS.128 [R84+UR43+0x4200], R104 ;  /* 0x0042006854007988 */ /* 0x0003e20008000c2b */
[----:B------:R-:W-:Y:S02]  /*76d0*/  F2FP.SATFINITE.E5M2.F32.PACK_AB_MERGE_C R103, R31, R26, RZ ;  /* 0x0000001a1f67723e */ /* 0x000fe400048060ff */
[----:B------:R-:W-:Y:S02]  /*76e0*/  F2FP.SATFINITE.E5M2.F32.PACK_AB_MERGE_C R113, R35, R30, RZ ;  /* 0x0000001e2371723e */ /* 0x000fe400048060ff */
[----:B------:R-:W-:Y:S02]  /*76f0*/  F2FP.SATFINITE.E5M2.F32.PACK_AB_MERGE_C R108, R17, R16, R108 ;  /* 0x00000010116c723e */ /* 0x000fe4000480606c */
[----:B------:R-:W-:Y:S02]  /*7700*/  F2FP.SATFINITE.E5M2.F32.PACK_AB_MERGE_C R109, R21, R20, R109 ;  /* 0x00000014156d723e */ /* 0x000fe4000480606d */
[----:B------:R-:W-:Y:S02]  /*7710*/  F2FP.SATFINITE.E5M2.F32.PACK_AB_MERGE_C R110, R25, R24, R103 ;  /* 0x00000018196e723e */ /* 0x000fe40004806067 */
[----:B------:R-:W-:Y:S02]  /*7720*/  F2FP.SATFINITE.E5M2.F32.PACK_AB_MERGE_C R111, R29, R28, R113 ;  /* 0x0000001c1d6f723e */ /* 0x000fe40004806071 */
[----:B------:R-:W-:Y:S02]  /*7730*/  LEA R103, R93, UR43, 0x3 ;  /* 0x0000002b5d677c11 */ /* 0x000fe4000f8e18ff */
[----:B------:R-:W-:Y:S01]  /*7740*/  @P6 SHF.L.U32 R112, R92, 0x1f, RZ ;  /* 0x0000001f5c706819 */ /* 0x000fe200000006ff */
[----:B------:R1:W-:Y:S01]  /*7750*/  STS.128 [R99+0x4200], R108 ;  /* 0x0042006c63007388 */ /* 0x0003e20000000c00 */
[----:B------:R-:W-:Y:S01]  /*7760*/  @!PT LDS RZ, [RZ] ;  /* 0x00000000fffff984 */ /* 0x000fe20000000800 */
[----:B------:R-:W-:Y:S01]  /*7770*/  @!PT LDS RZ, [RZ] ;  /* 0x00000000fffff984 */ /* 0x000fe20000000800 */
[----:B------:R-:W-:Y:S01]  /*7780*/  @!PT LDS RZ, [RZ] ;  /* 0x00000000fffff984 */ /* 0x000fe20000000800 */
[----:B------:R-:W-:Y:S01]  /*7790*/  @!PT LDS RZ, [RZ] ;  /* 0x00000000fffff984 */ /* 0x000fe20000000800 */
[----:B------:R2:W-:Y:S07]  /*77a0*/  MEMBAR.ALL.CTA ;  /* 0x0000000000007992 */ /* 0x0005ee0000008000 */
[----:B--2---:R-:W2:Y:S02]  /*77b0*/  FENCE.VIEW.ASYNC.S ;  /* 0x00000000000073c6 */ /* 0x004ea40000000000 */
[----:B--2---:R-:W-:Y:S06]  /*77c0*/  BAR.SYNC.DEFER_BLOCKING 0x1, 0x80 ;  /* 0x0042000000007b1d */ /* 0x004fec0000010000 */
[----:B------:R-:W-:Y:S05]  /*77d0*/  @P0 BRA `(.L_x_121) ;  /* 0x0000000000380947 */ /* 0x000fea0003800000 */
[----:B------:R-:W-:Y:S01]  /*77e0*/  UIADD3 UR4, UPT, UPT, UR43, 0x4200, URZ ;  /* 0x000042002b047890 */ /* 0x000fe2000fffe0ff */
[----:B------:R-:W-:Y:S01]  /*77f0*/  UMOV UR51, UR36 ;  /* 0x0000002400337c82 */ /* 0x000fe20008000000 */
[----:B------:R-:W-:Y:S02]  /*7800*/  UIADD3 UR9, UPT, UPT, UR49, 0x80, URZ ;  /* 0x0000008031097890 */ /* 0x000fe4000fffe0ff */
[----:B------:R-:W-:Y:S02]  /*7810*/  UIADD3 UR8, UPT, UPT, UR43, 0x4a00, URZ ;  /* 0x00004a002b087890 */ /* 0x000fe4000fffe0ff */
[----:B------:R-:W-:Y:S01]  /*7820*/  MOV R96, UR4 ;  /* 0x0000000400607c02 */ /* 0x000fe20008000f00 */
[----:B------:R-:W-:Y:S01]  /*7830*/  UIADD3 UR4, UP0, UPT, UR62, 0x680, URZ ;  /* 0x000006803e047890 */ /* 0x000fe2000ff1e0ff */
[----:B------:R-:W-:Y:S02]  /*7840*/  UMOV UR10, UR50 ;  /* 0x00000032000a7c82 */ /* 0x000fe40008000000 */
[----:B------:R-:W-:Y:S01]  /*7850*/  R2UR UR48, R96 ;  /* 0x00000000603072ca */ /* 0x000fe200000e0000 */
[----:B------:R-:W-:Y:S01]  /*7860*/  UIADD3.X UR5, UPT, UPT, URZ, UR63, URZ, UP0, !UPT ;  /* 0x0000003fff057290 */ /* 0x000fe200087fe4ff */
[----:B------:R-:W-:Y:S11]  /*7870*/  UMOV UR11, UR36 ;  /* 0x00000024000b7c82 */ /* 0x000ff60008000000 */
[----:B------:R2:W-:Y:S01]  /*7880*/  UTMASTG.3D [UR48], [UR4] ;  /* 0x00000030040073b5 */ /* 0x0005e20008010000 */
[----:B------:R2:W-:Y:S01]  /*7890*/  UTMASTG.3D [UR8], [UR4] ;  /* 0x00000008040073b5 */ /* 0x0005e20008010000 */
[----:B------:R0:W-:Y:S01]  /*78a0*/  UTMACMDFLUSH ;  /* 0x00000000000079b7 */ /* 0x0001e20000000000 */
[----:B--2---:R-:W-:Y:S04]  /*78b0*/  DEPBAR.LE SB0, 0x1 ;  /* 0x000080400000791a */ /* 0x004fe80000000000 */
.L_x_121:
[----:B------:R-:W-:Y:S05]  /*78c0*/  BSYNC.RECONVERGENT B0 ;  /* 0x0000000000007941 */ /* 0x000fea0003800200 */
.L_x_120:
[----:B------:R-:W-:Y:S06]  /*78d0*/  BAR.SYNC.DEFER_BLOCKING 0x1, 0x80 ;  /* 0x0042000000007b1d */ /* 0x000fec0000010000 */
[----:B------:R-:W2:Y:S01]  /*78e0*/  @P6 SYNCS.PHASECHK.TRANS64.TRYWAIT P0, [R103+URZ+0x80], R112 ;  /* 0x00008070670065a7 */ /* 0x000ea200080011ff */
[----:B------:R-:W-:Y:S01]  /*78f0*/  BSSY B1, `(.L_x_122) ;  /* 0x0000020000017945 */ /* 0x000fe20003800000 */
[----:B--2---:R-:W-:Y:S03]  /*7900*/  @P6 SEL R71, RZ, 0x1, !P0 ;  /* 0x00000001ff476807 */ /* 0x004fe60004000000 */
[----:B------:R-:W-:Y:S05]  /*7910*/  @!P6 BRA `(.L_x_123) ;  /* 0x000000000074e947 */ /* 0x000fea0003800000 */
[----:B------:R-:W-:Y:S01]  /*7920*/  ISETP.NE.AND P1, PT, R100, RZ, PT ;  /* 0x000000ff6400720c */ /* 0x000fe20003f25270 */
[----:B------:R-:W2:Y:S01]  /*7930*/  S2R R0, SR_CgaCtaId ;  /* 0x0000000000007919 */ /* 0x000ea20000008800 */
[----:B------:R-:W-:Y:S01]  /*7940*/  ISETP.NE.AND P0, PT, R71, RZ, PT ;  /* 0x000000ff4700720c */ /* 0x000fe20003f05270 */
[----:B------:R-:W-:Y:S10]  /*7950*/  BSSY B0, `(.L_x_124) ;  /* 0x0000008000007945 */ /* 0x000ff40003800000 */
[----:B------:R-:W-:Y:S05]  /*7960*/  @P1 IMAD R2, R93, 0x1000, R84 ;  /* 0x000010005d021824 */ /* 0x000fea00078e0254 */
[----:B------:R-:W-:Y:S05]  /*7970*/  @P1 IADD3 R4, PT, PT, R2, UR43, RZ ;  /* 0x0000002b02041c10 */ /* 0x000fea000fffe0ff */
[----:B------:R-:W-:Y:S01]  /*7980*/  @P1 IMAD.IADD R3, R4, 0x1, R101 ;  /* 0x0000000104031824 */ /* 0x000fe200078e0265 */
[----:B------:R-:W-:Y:S06]  /*7990*/  @P0 BRA `(.L_x_125) ;  /* 0x00000000000c0947 */ /* 0x000fec0003800000 */
[----:B------:R-:W-:Y:S04]  /*79a0*/  SHF.L.U32 R4, R92, 0x1f, RZ ;  /* 0x0000001f5c047819 */ /* 0x000fe800000006ff */
[----:B------:R-:W3:Y:S02]  /*79b0*/  SYNCS.PHASECHK.TRANS64.TRYWAIT P0, [R103+URZ+0x80], R4 ;  /* 0x00008004670075a7 */ /* 0x000ee400080011ff */
[----:B---3--:R-:W-:Y:S05]  /*79c0*/  @!P0 BRA `(.L_x_126) ;  /* 0x0000003400988947 */ /* 0x008fea0003800000 */
.L_x_125:
[----:B------:R-:W-:Y:S05]  /*79d0*/  BSYNC B0 ;  /* 0x0000000000007941 */ /* 0x000fea0003800000 */
.L_x_124:
[----:B------:R-:W-:Y:S01]  /*79e0*/  ISETP.NE.AND P0, PT, R100, RZ, PT ;  /* 0x000000ff6400720c */ /* 0x000fe20003f05270 */
[----:B---3--:R-:W-:Y:S02]  /*79f0*/  VIADD R103, R103, 0xa0 ;  /* 0x000000a067677836 */ /* 0x008fe40000000000 */
[----:B------:R-:W-:Y:S03]  /*7a00*/  VIADD R93, R93, 0x1 ;  /* 0x000000015d5d7836 */ /* 0x000fe60000000000 */
[----:B--2---:R-:W-:Y:S07]  /*7a10*/  PRMT R0, R0, 0x654, R103 ;  /* 0x0000065400007816 */ /* 0x004fee0000000067 */
[----:B------:R2:W3:Y:S04]  /*7a20*/  @P0 LDS.128 R72, [R2+UR43+0x200] ;  /* 0x0002002b02480984 */ /* 0x0004e80008000c00 */
[----:B------:R2:W4:Y:S01]  /*7a30*/  @P0 LDS.128 R76, [R3+0x200] ;  /* 0x00020000034c0984 */ /* 0x0005220000000c00 */
        /* <DEDUP_REMOVED lines=11> */
.L_x_123:
[----:B------:R-:W-:Y:S05]  /*7af0*/  BSYNC B1 ;  /* 0x0000000000017941 */ /* 0x000fea0003800000 */
.L_x_122:
[----:B--2---:R-:W-:Y:S05]  /*7b00*/  VIADD R0, R39, 0x20 ;  /* 0x0000002027007836 */ /* 0x004fea0000000000 */
[----:B------:R-:W-:Y:S04]  /*7b10*/  SHF.R.U32.HI R0, RZ, 0x15, R0 ;  /* 0x00000015ff007819 */ /* 0x000fe80000011600 */
[----:B------:R-:W-:Y:S11]  /*7b20*/  LOP3.LUT P0, RZ, R0, 0x3, R87, 0x48, !PT ;  /* 0x0000000300ff7812 */ /* 0x000ff60007804857 */
[----:B------:R-:W-:Y:S02]  /*7b30*/  @!UPT UIADD3 URZ, UPT, UPT, URZ, URZ, URZ ;  /* 0x000000fffffff290 */ /* 0x000fe4000fffe0ff */
[----:B------:R-:W-:Y:S05]  /*7b40*/  @!P0 BRA `(.L_x_127) ;  /* 0x0000000000408947 */ /* 0x000fea0003800000 */
[----:B------:R-:W2:Y:S01]  /*7b50*/  LDCU.64 UR8, c[0x4][0x78] ;  /* 0x01000f00ff0877ac */ /* 0x000ea20008000a00 */
[----:B------:R-:W-:Y:S01]  /*7b60*/  MOV R3, 0x0 ;  /* 0x0000000000037802 */ /* 0x000fe20000000f00 */
[----:B------:R-:W-:Y:S02]  /*7b70*/  HFMA2 R12, -RZ, RZ, 0, 5.9604644775390625e-08 ;  /* 0x00000001ff0c7431 */ /* 0x000fe400000001ff */
[----:B------:R-:W-:Y:S02]  /*7b80*/  IMAD.MOV.U32 R8, RZ, RZ, 0x192 ;  /* 0x00000192ff087424 */ /* 0x000fe400078e00ff */
[----:B------:R-:W-:Y:S01]  /*7b90*/  IMAD.MOV.U32 R13, RZ, RZ, RZ ;  /* 0x000000ffff0d7224 */ /* 0x000fe200078e00ff */
[----:B------:R-:W5:Y:S01]  /*7ba0*/  LDCU.64 UR6, c[0x4][0x80] ;  /* 0x01001000ff0677ac */ /* 0x000f620008000a00 */
[----:B------:R-:W1:Y:S01]  /*7bb0*/  LDC.64 R2, c[0x4][R3] ;  /* 0x0100000003027b82 */ /* 0x000e620000000a00 */
[----:B------:R-:W3:Y:S01]  /*7bc0*/  LDCU.64 UR4, c[0x4][0x18] ;  /* 0x01000300ff0477ac */ /* 0x000ee20008000a00 */
[----:B--2---:R-:W-:Y:S01]  /*7bd0*/  MOV R5, UR9 ;  /* 0x0000000900057c02 */ /* 0x004fe20008000f00 */
[----:B------:R-:W-:Y:S01]  /*7be0*/  IMAD.U32 R4, RZ, RZ, UR8 ;  /* 0x00000008ff047e24 */ /* 0x000fe2000f8e00ff */
[----:B-----5:R-:W-:Y:S01]  /*7bf0*/  MOV R7, UR7 ;  /* 0x0000000700077c02 */ /* 0x020fe20008000f00 */
[----:B------:R-:W-:Y:S01]  /*7c00*/  IMAD.U32 R6, RZ, RZ, UR6 ;  /* 0x00000006ff067e24 */ /* 0x000fe2000f8e00ff */
[----:B---3--:R-:W-:Y:S01]  /*7c10*/  MOV R11, UR5 ;  /* 0x00000005000b7c02 */ /* 0x008fe20008000f00 */
[----:B------:R-:W-:Y:S02]  /*7c20*/  IMAD.U32 R10, RZ, RZ, UR4 ;  /* 0x00000004ff0a7e24 */ /* 0x000fe4000f8e00ff */
[----:B------:R-:W-:Y:S07]  /*7c30*/  LEPC R20, `(.L_x_127) ;  /* 0x000000001014794e */ /* 0x000fee0000000000 */
[----:B-1--4-:R-:W-:Y:S05]  /*7c40*/  CALL.ABS.NOINC R2 ;  /* 0x0000000002007343 */ /* 0x012fea0003c00000 */
.L_x_127:
[-C--:B---3--:R-:W-:Y:S01]  /*7c50*/  F2FP.F16.E5M2.UNPACK_B R42, R72.reuse ;  /* 0x00000048ff2a723e */ /* 0x088fe200020004ff */
        /* <DEDUP_REMOVED lines=13> */
[----:B------:R-:W-:Y:S01]  /*7d30*/  F2FP.F16.E5M2.UNPACK_B R54, R75 ;  /* 0x0000004bff36723e */ /* 0x000fe200020004ff */
[----:B------:R-:W2:Y:S01]  /*7d40*/  LDTM.x32 R4, tmem[UR4+0x20] ;  /* 0x00002004000479ee */ /* 0x000ea200082c0000 */
[----:B------:R-:W-:Y:S01]  /*7d50*/  HADD2.F32 R46, -RZ, R46.H1_H1 ;  /* 0x3000002eff2e7230 */ /* 0x000fe20000004100 */
[----:B----4-:R-:W-:Y:S01]  /*7d60*/  F2FP.F16.E5M2.UNPACK_B R58, R76 ;  /* 0x0000004cff3a723e */ /* 0x010fe200020004ff */
[--C-:B------:R-:W-:Y:S01]  /*7d70*/  HADD2.F32 R49, -RZ, R50.reuse.H0_H0 ;  /* 0x20000032ff317230 */ /* 0x100fe20000004100 */
[----:B------:R-:W-:Y:S01]  /*7d80*/  F2FP.F16.E5M2.UNPACK_B R62, R77 ;  /* 0x0000004dff3e723e */ /* 0x000fe200020004ff */
[----:B------:R-:W-:Y:S01]  /*7d90*/  HADD2.F32 R50, -RZ, R50.H1_H1 ;  /* 0x30000032ff327230 */ /* 0x000fe20000004100 */
[----:B------:R-:W-:Y:S01]  /*7da0*/  F2FP.F16.E5M2.UNPACK_B R66, R78 ;  /* 0x0000004eff42723e */ /* 0x000fe200020004ff */
[--C-:B------:R-:W-:Y:S01]  /*7db0*/  HADD2.F32 R53, -RZ, R54.reuse.H0_H0 ;  /* 0x20000036ff357230 */ /* 0x100fe20000004100 */
[----:B------:R-:W-:Y:S01]  /*7dc0*/  F2FP.F16.E5M2.UNPACK_B R70, R79 ;  /* 0x0000004fff46723e */ /* 0x000fe200020004ff */
[----:B------:R-:W-:Y:S01]  /*7dd0*/  HADD2.F32 R54, -RZ, R54.H1_H1 ;  /* 0x30000036ff367230 */ /* 0x000fe20000004100 */
[----:B------:R-:W-:Y:S01]  /*7de0*/  F2FP.F16.E5M2.UNPACK_B R56, R75.H1 ;  /* 0x0000004bff38723e */ /* 0x000fe200030004ff */
[--C-:B------:R-:W-:Y:S01]  /*7df0*/  HADD2.F32 R57, -RZ, R58.reuse.H0_H0 ;  /* 0x2000003aff397230 */ /* 0x100fe20000004100 */
[----:B------:R-:W-:Y:S01]  /*7e00*/  F2FP.F16.E5M2.UNPACK_B R60, R76.H1 ;  /* 0x0000004cff3c723e */ /* 0x000fe200030004ff */
[----:B------:R-:W-:Y:S01]  /*7e10*/  HADD2.F32 R58, -RZ, R58.H1_H1 ;  /* 0x3000003aff3a7230 */ /* 0x000fe20000004100 */
[----:B------:R-:W-:Y:S01]  /*7e20*/  F2FP.F16.E5M2.UNPACK_B R64, R77.H1 ;  /* 0x0000004dff40723e */ /* 0x000fe200030004ff */
[--C-:B------:R-:W-:Y:S01]  /*7e30*/  HADD2.F32 R61, -RZ, R62.reuse.H0_H0 ;  /* 0x2000003eff3d7230 */ /* 0x100fe20000004100 */
[----:B------:R-:W-:Y:S01]  /*7e40*/  F2FP.F16.E5M2.UNPACK_B R68, R78.H1 ;  /* 0x0000004eff44723e */ /* 0x000fe200030004ff */
[----:B------:R-:W-:Y:S01]  /*7e50*/  HADD2.F32 R62, -RZ, R62.H1_H1 ;  /* 0x3000003eff3e7230 */ /* 0x000fe20000004100 */
[----:B------:R-:W-:Y:S01]  /*7e60*/  ISETP.NE.AND P0, PT, R97, RZ, PT ;  /* 0x000000ff6100720c */ /* 0x000fe20003f05270 */
[--C-:B------:R-:W-:Y:S01]  /*7e70*/  HADD2.F32 R65, -RZ, R66.reuse.H0_H0 ;  /* 0x20000042ff417230 */ /* 0x100fe20000004100 */
[----:B------:R-:W-:Y:S01]  /*7e80*/  ISETP.NE.AND P6, PT, R102, RZ, PT ;  /* 0x000000ff6600720c */ /* 0x000fe20003fc5270 */
[----:B------:R-:W-:Y:S02]  /*7e90*/  HADD2.F32 R66, -RZ, R66.H1_H1 ;  /* 0x30000042ff427230 */ /* 0x000fe40000004100 */
[--C-:B------:R-:W-:Y:S02]  /*7ea0*/  HADD2.F32 R69, -RZ, R70.reuse.H0_H0 ;  /* 0x20000046ff457230 */ /* 0x100fe40000004100 */
[C---:B--2---:R-:W-:Y:S01]  /*7eb0*/  FMUL R0, R38.reuse, R4 ;  /* 0x0000000426007220 */ /* 0x044fe20000400000 */
        /* <DEDUP_REMOVED lines=20> */
[--C-:B------:R-:W-:Y:S02]  /*8000*/  HADD2.F32 R47, -RZ, R48.reuse.H0_H0 ;  /* 0x20000030ff2f7230 */ /* 0x100fe40000004100 */
[C---:B------:R-:W-:Y:S01]  /*8010*/  FMUL R6, R38.reuse, R10 ;  /* 0x0000000a26067220 */ /* 0x040fe20000400000 */
[C---:B------:R-:W-:Y:S01]  /*8020*/  FFMA R3, R41.reuse, R42, R3 ;  /* 0x0000002a29037223 */ /* 0x040fe20000000003 */
[----:B------:R-:W-:Y:S02]  /*8030*/  HADD2.F32 R48, -RZ, R48.H1_H1 ;  /* 0x30000030ff307230 */ /* 0x000fe40000004100 */
[C---:B------:R-:W-:Y:S01]  /*8040*/  FFMA R7, R41.reuse, R44, R7 ;  /* 0x0000002c29077223 */ /* 0x040fe20000000007 */
[C---:B------:R-:W-:Y:S01]  /*8050*/  FFMA R4, R41.reuse, R45, R4 ;  /* 0x0000002d29047223 */ /* 0x040fe20000000004 */
[C---:B------:R-:W-:Y:S01]  /*8060*/  FFMA R5, R41.reuse, R46, R5 ;  /* 0x0000002e29057223 */ /* 0x040fe20000000005 */
[----:B------:R-:W-:Y:S01]  /*8070*/  FFMA R6, R41, R47, R6 ;  /* 0x0000002f29067223 */ /* 0x000fe20000000006 */
[----:B------:R-:W-:Y:S01]  /*8080*/  FMUL R11, R38, R11 ;  /* 0x0000000b260b7220 */ /* 0x000fe20000400000 */
[----:B------:R-:W-:Y:S01]  /*8090*/  F2FP.F16.E5M2.UNPACK_B R40, R79.H1 ;  /* 0x0000004fff28723e */ /* 0x000fe200030004ff */
[--C-:B------:R-:W-:Y:S01]  /*80a0*/  HADD2.F32 R51, -RZ, R52.reuse.H0_H0 ;  /* 0x20000034ff337230 */ /* 0x100fe20000004100 */
[----:B------:R-:W-:Y:S01]  /*80b0*/  F2FP.SATFINITE.E5M2.F32.PACK_AB_MERGE_C R103, R7, R3, RZ ;  /* 0x000000030767723e */ /* 0x000fe200048060ff */
[C---:B------:R-:W-:Y:S01]  /*80c0*/  FFMA R11, R41.reuse, R48, R11 ;  /* 0x00000030290b7223 */ /* 0x040fe2000000000b */
[C---:B------:R-:W-:Y:S01]  /*80d0*/  FFMA R8, R41.reuse, R49, R8 ;  /* 0x0000003129087223 */ /* 0x040fe20000000008 */
[----:B------:R-:W-:Y:S01]  /*80e0*/  FFMA R9, R41, R50, R9 ;  /* 0x0000003229097223 */ /* 0x000fe20000000009 */
[----:B-1----:R-:W-:Y:S01]  /*80f0*/  F2FP.SATFINITE.E5M2.F32.PACK_AB_MERGE_C R104, R2, R0, R103 ;  /* 0x000000000268723e */ /* 0x002fe20004806067 */
[----:B------:R-:W-:Y:S01]  /*8100*/  HADD2.F32 R52, -RZ, R52.H1_H1 ;  /* 0x30000034ff347230 */ /* 0x000fe20000004100 */
[----:B------:R-:W-:Y:S01]  /*8110*/  F2FP.SATFINITE.E5M2.F32.PACK_AB_MERGE_C R105, R11, R6, RZ ;  /* 0x000000060b69723e */ /* 0x000fe200048060ff */
[C---:B------:R-:W-:Y:S01]  /*8120*/  FMUL R10, R38.reuse, R14 ;  /* 0x0000000e260a7220 */ /* 0x040fe20000400000 */
[C---:B------:R-:W-:Y:S01]  /*8130*/  FMUL R15, R38.reuse, R15 ;  /* 0x0000000f260f7220 */ /* 0x040fe20000400000 */
[--C-:B------:R-:W-:Y:S01]  /*8140*/  HADD2.F32 R55, -RZ, R56.reuse.H0_H0 ;  /* 0x20000038ff377230 */ /* 0x100fe20000004100 */
[----:B------:R-:W-:Y:S01]  /*8150*/  F2FP.SATFINITE.E5M2.F32.PACK_AB_MERGE_C R105, R5, R4, R105 ;  /* 0x000000040569723e */ /* 0x000fe20004806069 */
[C---:B------:R-:W-:Y:S01]  /*8160*/  FFMA R10, R41.reuse, R51, R10 ;  /* 0x00000033290a7223 */ /* 0x040fe2000000000a */
[C---:B------:R-:W-:Y:S01]  /*8170*/  FFMA R15, R41.reuse, R52, R15 ;  /* 0x00000034290f7223 */ /* 0x040fe2000000000f */
[C---:B------:R-:W-:Y:S01]  /*8180*/  FFMA R12, R41.reuse, R53, R12 ;  /* 0x00000035290c7223 */ /* 0x040fe2000000000c */
[C---:B------:R-:W-:Y:S01]  /*8190*/  FFMA R13, R41.reuse, R54, R13 ;  /* 0x00000036290d7223 */ /* 0x040fe2000000000d */
[----:B------:R-:W-:Y:S02]  /*81a0*/  HADD2.F32 R56, -RZ, R56.H1_H1 ;  /* 0x30000038ff387230 */ /* 0x000fe40000004100 */
[C---:B------:R-:W-:Y:S01]  /*81b0*/  FMUL R14, R38.reuse, R18 ;  /* 0x00000012260e7220 */ /* 0x040fe20000400000 */
[C---:B------:R-:W-:Y:S01]  /*81c0*/  FMUL R19, R38.reuse, R19 ;  /* 0x0000001326137220 */ /* 0x040fe20000400000 */
[--C-:B------:R-:W-:Y:S02]  /*81d0*/  HADD2.F32 R59, -RZ, R60.reuse.H0_H0 ;  /* 0x2000003cff3b7230 */ /* 0x100fe40000004100 */
[C---:B------:R-:W-:Y:S01]  /*81e0*/  FMUL R18, R38.reuse, R22 ;  /* 0x0000001626127220 */ /* 0x040fe20000400000 */
[C---:B------:R-:W-:Y:S01]  /*81f0*/  FFMA R14, R41.reuse, R55, R14 ;  /* 0x00000037290e7223 */ /* 0x040fe2000000000e */
[----:B------:R-:W-:Y:S02]  /*8200*/  HADD2.F32 R60, -RZ, R60.H1_H1 ;  /* 0x3000003cff3c7230 */ /* 0x000fe40000004100 */
        /* <DEDUP_REMOVED lines=27> */
[----:B------:R-:W-:Y:S01]  /*83c0*/  FFMA R28, R41, R69, R28 ;  /* 0x00000045291c7223 */ /* 0x000fe2000000001c */
[----:B------:R-:W-:Y:S01]  /*83d0*/  F2FP.SATFINITE.E5M2.F32.PACK_AB_MERGE_C R107, R19, R14, RZ ;  /* 0x0000000e136b723e */ /* 0x000fe200048060ff */
        /* <DEDUP_REMOVED lines=25> */
[----:B------:R-:W-:Y:S02]  /*8570*/  UIADD3 UR4, UP0, UPT, UR62, 0x680, URZ ;  /* 0x000006803e047890 */ /* 0x000fe4000ff1e0ff */
[----:B------:R-:W-:Y:S02]  /*8580*/  UIADD3 UR13, UPT, UPT, UR49, 0x20, URZ ;  /* 0x00000020310d7890 */ /* 0x000fe4000fffe0ff */
[----:B------:R-:W-:Y:S02]  /*8590*/  UIADD3 UR12, UPT, UPT, UR43, 0x5200, URZ ;  /* 0x000052002b0c7890 */ /* 0x000fe4000fffe0ff */
[----:B------:R-:W-:Y:S01]  /*85a0*/  UIADD3.X UR5, UPT, UPT, URZ, UR63, URZ, UP0, !UPT ;  /* 0x0000003fff057290 */ /* 0x000fe200087fe4ff */
[----:B------:R-:W-:Y:S01]  /*85b0*/  UMOV UR14, UR50 ;  /* 0x00000032000e7c82 */ /* 0x000fe20008000000 */
[----:B------:R-:W-:Y:S01]  /*85c0*/  UMOV UR15, UR36 ;  /* 0x00000024000f7c82 */ /* 0x000fe20008000000 */
[----:B------:R-:W-:Y:S02]  /*85d0*/  UIADD3 UR9, UPT, UPT, UR49, 0xa0, URZ ;  /* 0x000000a031097890 */ /* 0x000fe4000fffe0ff */
[----:B------:R-:W-:Y:S01]  /*85e0*/  UIADD3 UR8, UPT, UPT, UR43, 0x5a00, URZ ;  /* 0x00005a002b087890 */ /* 0x000fe2000fffe0ff */
[----:B------:R-:W-:Y:S03]  /*85f0*/  UMOV UR10, UR50 ;  /* 0x00000032000a7c82 */ /* 0x000fe60008000000 */
[----:B------:R2:W-:Y:S01]  /*8600*/  UTMASTG.3D [UR12], [UR4] ;  /* 0x0000000c040073b5 */ /* 0x0005e20008010000 */
[----:B------:R-:W-:Y:S04]  /*8610*/  UMOV UR11, UR36 ;  /* 0x00000024000b7c82 */ /* 0x000fe80008000000 */
[----:B------:R2:W-:Y:S01]  /*8620*/  UTMASTG.3D [UR8], [UR4] ;  /* 0x00000008040073b5 */ /* 0x0005e20008010000 */
[----:B------:R0:W-:Y:S01]  /*8630*/  UTMACMDFLUSH ;  /* 0x00000000000079b7 */ /* 0x0001e20000000000 */
[----:B--2---:R-:W-:Y:S04]  /*8640*/  DEPBAR.LE SB0, 0x1 ;  /* 0x000080400000791a */ /* 0x004fe80000000000 */
.L_x_129:
[----:B------:R-:W-:Y:S05]  /*8650*/  BSYNC.RECONVERGENT B0 ;  /* 0x0000000000007941 */ /* 0x000fea0003800200 */
.L_x_128:
        /* <DEDUP_REMOVED lines=16> */
.L_x_133:
[----:B------:R-:W-:Y:S05]  /*8760*/  BSYNC B0 ;  /* 0x0000000000007941 */ /* 0x000fea0003800000 */
.L_x_132:
        /* <DEDUP_REMOVED lines=17> */
.L_x_131:
[----:B------:R-:W-:Y:S05]  /*8880*/  BSYNC B1 ;  /* 0x0000000000017941 */ /* 0x000fea0003800000 */
.L_x_130:
        /* <DEDUP_REMOVED lines=21> */
.L_x_135:
        /* <DEDUP_REMOVED lines=17> */
[----:B------:R-:W-:Y:S01]  /*8af0*/  ISETP.NE.AND P6, PT, R102, RZ, PT ;  /* 0x000000ff6600720c */ /* 0x000fe20003fc5270 */
[--C-:B------:R-:W-:Y:S01]  /*8b00*/  HADD2.F32 R49, -RZ, R50.reuse.H0_H0 ;  /* 0x20000032ff317230 */ /* 0x100fe20000004100 */
[----:B----4-:R-:W-:Y:S01]  /*8b10*/  F2FP.F16.E5M2.UNPACK_B R58, R76 ;  /* 0x0000004cff3a723e */ /* 0x010fe200020004ff */
[----:B------:R-:W-:Y:S01]  /*8b20*/  HADD2.F32 R50, -RZ, R50.H1_H1 ;  /* 0x30000032ff327230 */ /* 0x000fe20000004100 */
[----:B------:R-:W-:Y:S01]  /*8b30*/  F2FP.F16.E5M2.UNPACK_B R62, R77 ;  /* 0x0000004dff3e723e */ /* 0x000fe200020004ff */
[--C-:B------:R-:W-:Y:S01]  /*8b40*/  HADD2.F32 R53, -RZ, R54.reuse.H0_H0 ;  /* 0x20000036ff357230 */ /* 0x100fe20000004100 */
[----:B------:R-:W-:Y:S01]  /*8b50*/  F2FP.F16.E5M2.UNPACK_B R66, R78 ;  /* 0x0000004eff42723e */ /* 0x000fe200020004ff */
[----:B------:R-:W-:Y:S01]  /*8b60*/  HADD2.F32 R54, -RZ, R54.H1_H1 ;  /* 0x30000036ff367230 */ /* 0x000fe20000004100 */
[----:B------:R-:W-:Y:S01]  /*8b70*/  F2FP.F16.E5M2.UNPACK_B R70, R79 ;  /* 0x0000004fff46723e */ /* 0x000fe200020004ff */
[--C-:B------:R-:W-:Y:S01]  /*8b80*/  HADD2.F32 R57, -RZ, R58.reuse.H0_H0 ;  /* 0x2000003aff397230 */ /* 0x100fe20000004100 */
[----:B------:R-:W-:Y:S01]  /*8b90*/  F2FP.F16.E5M2.UNPACK_B R56, R75.H1 ;  /* 0x0000004bff38723e */ /* 0x000fe200030004ff */
[----:B------:R-:W-:Y:S01]  /*8ba0*/  HADD2.F32 R58, -RZ, R58.H1_H1 ;  /* 0x3000003aff3a7230 */ /* 0x000fe20000004100 */
[----:B------:R-:W-:Y:S01]  /*8bb0*/  F2FP.F16.E5M2.UNPACK_B R60, R76.H1 ;  /* 0x0000004cff3c723e */ /* 0x000fe200030004ff */
[--C-:B------:R-:W-:Y:S01]  /*8bc0*/  HADD2.F32 R61, -RZ, R62.reuse.H0_H0 ;  /* 0x2000003eff3d7230 */ /* 0x100fe20000004100 */
[----:B------:R-:W-:Y:S01]  /*8bd0*/  F2FP.F16.E5M2.UNPACK_B R64, R77.H1 ;  /* 0x0000004dff40723e */ /* 0x000fe200030004ff */
[----:B------:R-:W-:Y:S01]  /*8be0*/  HADD2.F32 R62, -RZ, R62.H1_H1 ;  /* 0x3000003eff3e7230 */ /* 0x000fe20000004100 */
[----:B------:R-:W-:Y:S01]  /*8bf0*/  F2FP.F16.E5M2.UNPACK_B R68, R78.H1 ;  /* 0x0000004eff44723e */ /* 0x000fe200030004ff */
        /* <DEDUP_REMOVED lines=112> */
[----:B------:R-:W-:Y:S02]  /*9300*/  UIADD3 UR4, UPT, UPT, UR43, 0x4200, URZ ;  /* 0x000042002b047890 */ /* 0x000fe4000fffe0ff */
[----:B------:R-:W-:Y:S01]  /*9310*/  UIADD3 UR9, UPT, UPT, UR49, 0x40, URZ ;  /* 0x0000004031097890 */ /* 0x000fe2000fffe0ff */
[----:B------:R-:W-:Y:S01]  /*9320*/  UMOV UR10, UR50 ;  /* 0x00000032000a7c82 */ /* 0x000fe20008000000 */
[----:B------:R-:W-:Y:S02]  /*9330*/  UMOV UR11, UR36 ;  /* 0x00000024000b7c82 */ /* 0x000fe40008000000 */
[----:B------:R-:W-:Y:S01]  /*9340*/  MOV R96, UR4 ;  /* 0x0000000400607c02 */ /* 0x000fe20008000f00 */
[----:B------:R-:W-:Y:S02]  /*9350*/  UIADD3 UR4, UP0, UPT, UR62, 0x680, URZ ;  /* 0x000006803e047890 */ /* 0x000fe4000ff1e0ff */
[----:B------:R-:W-:Y:S01]  /*9360*/  UIADD3 UR13, UPT, UPT, UR49, 0xc0, URZ ;  /* 0x000000c0310d7890 */ /* 0x000fe2000fffe0ff */
[----:B------:R-:W-:Y:S01]  /*9370*/  R2UR UR8, R96 ;  /* 0x00000000600872ca */ /* 0x000fe200000e0000 */
[----:B------:R-:W-:Y:S02]  /*9380*/  UIADD3.X UR5, UPT, UPT, URZ, UR63, URZ, UP0, !UPT ;  /* 0x0000003fff057290 */ /* 0x000fe400087fe4ff */
[----:B------:R-:W-:Y:S01]  /*9390*/  UIADD3 UR12, UPT, UPT, UR43, 0x4a00, URZ ;  /* 0x00004a002b0c7890 */ /* 0x000fe2000fffe0ff */
[----:B------:R-:W-:Y:S01]  /*93a0*/  UMOV UR14, UR50 ;  /* 0x00000032000e7c82 */ /* 0x000fe20008000000 */
[----:B------:R-:W-:Y:S08]  /*93b0*/  UMOV UR15, UR36 ;  /* 0x00000024000f7c82 */ /* 0x000ff00008000000 */
[----:B------:R2:W-:Y:S01]  /*93c0*/  UTMASTG.3D [UR8], [UR4] ;  /* 0x00000008040073b5 */ /* 0x0005e20008010000 */
[----:B------:R2:W-:Y:S01]  /*93d0*/  UTMASTG.3D [UR12], [UR4] ;  /* 0x0000000c040073b5 */ /* 0x0005e20008010000 */
[----:B------:R0:W-:Y:S01]  /*93e0*/  UTMACMDFLUSH ;  /* 0x00000000000079b7 */ /* 0x0001e20000000000 */
[----:B--2---:R-:W-:Y:S04]  /*93f0*/  DEPBAR.LE SB0, 0x1 ;  /* 0x000080400000791a */ /* 0x004fe80000000000 */
.L_x_137:
[----:B------:R-:W-:Y:S05]  /*9400*/  BSYNC.RECONVERGENT B0 ;  /* 0x0000000000007941 */ /* 0x000fea0003800200 */
.L_x_136:
        /* <DEDUP_REMOVED lines=16> */
.L_x_141:
[----:B------:R-:W-:Y:S05]  /*9510*/  BSYNC B0 ;  /* 0x0000000000007941 */ /* 0x000fea0003800000 */
.L_x_140:
        /* <DEDUP_REMOVED lines=17> */
.L_x_139:
[----:B------:R-:W-:Y:S05]  /*9630*/  BSYNC B1 ;  /* 0x0000000000017941 */ /* 0x000fea0003800000 */
.L_x_138:
        /* <DEDUP_REMOVED lines=21> */
.L_x_143:
[----:B------:R-:W-:Y:S01]  /*9790*/  ISETP.NE.AND P0, PT, R97, RZ, PT ;  /* 0x000000ff6100720c */ /* 0x000fe20003f05270 */
[----:B------:R-:W-:Y:S05]  /*97a0*/  WARPSYNC.ALL ;  /* 0x0000000000007948 */ /* 0x000fea0003800000 */
[----:B------:R-:W-:Y:S01]  /*97b0*/  R2UR UR4, R39 ;  /* 0x00000000270472ca */ /* 0x000fe200000e0000 */
[----:B------:R-:W-:Y:S01]  /*97c0*/  BSSY.RECONVERGENT B0, `(.L_x_144) ;  /* 0x000009f000007945 */ /* 0x000fe20003800200 */
[-C--:B---3--:R-:W-:Y:S02]  /*97d0*/  F2FP.F16.E5M2.UNPACK_B R42, R72.reuse ;  /* 0x00000048ff2a723e */ /* 0x088fe400020004ff */
[----:B------:R-:W-:Y:S02]  /*97e0*/  F2FP.F16.E5M2.UNPACK_B R72, R72.H1 ;  /* 0x00000048ff48723e */ /* 0x000fe400030004ff */
[-C--:B------:R-:W-:Y:S01]  /*97f0*/  F2FP.F16.E5M2.UNPACK_B R46, R73.reuse ;  /* 0x00000049ff2e723e */ /* 0x080fe200020004ff */
[--C-:B------:R-:W-:Y:S01]  /*9800*/  HADD2.F32 R40, -RZ, R42.reuse.H0_H0 ;  /* 0x2000002aff287230 */ /* 0x100fe20000004100 */
[----:B------:R-:W-:Y:S01]  /*9810*/  F2FP.F16.E5M2.UNPACK_B R73, R73.H1 ;  /* 0x00000049ff49723e */ /* 0x000fe200030004ff */
[----:B------:R-:W-:Y:S01]  /*9820*/  HADD2.F32 R42, -RZ, R42.H1_H1 ;  /* 0x3000002aff2a7230 */ /* 0x000fe20000004100 */
[-C--:B------:R-:W-:Y:S01]  /*9830*/  F2FP.F16.E5M2.UNPACK_B R50, R74.reuse ;  /* 0x0000004aff32723e */ /* 0x080fe200020004ff */
[----:B------:R-:W-:Y:S01]  /*9840*/  HADD2.F32 R43, -RZ, R72.H0_H0 ;  /* 0x20000048ff2b7230 */ /* 0x000fe20000004100 */
[----:B------:R-:W-:Y:S01]  /*9850*/  F2FP.F16.E5M2.UNPACK_B R74, R74.H1 ;  /* 0x0000004aff4a723e */ /* 0x000fe200030004ff */
[----:B------:R-:W2:Y:S01]  /*9860*/  LDTM.x32 R4, tmem[UR4+0x60] ;  /* 0x00006004000479ee */ /* 0x000ea200082c0000 */
[----:B------:R-:W-:Y:S01]  /*9870*/  NOP ;  /* 0x0000000000007918 */ /* 0x000fe20000000000 */
[----:B------:R-:W-:Y:S01]  /*9880*/  IADD3 R90, PT, PT, R90, 0x110, RZ ;  /* 0x000001105a5a7810 */ /* 0x000fe20007ffe0ff */
[--C-:B------:R-:W-:Y:S01]  /*9890*/  HADD2.F32 R45, -RZ, R46.reuse.H0_H0 ;  /* 0x2000002eff2d7230 */ /* 0x100fe20000004100 */
[----:B------:R-:W-:Y:S01]  /*98a0*/  F2FP.F16.E5M2.UNPACK_B R54, R75 ;  /* 0x0000004bff36723e */ /* 0x000fe200020004ff */
[----:B------:R-:W-:Y:S01]  /*98b0*/  HADD2.F32 R46, -RZ, R46.H1_H1 ;  /* 0x3000002eff2e7230 */ /* 0x000fe20000004100 */
[----:B------:R-:W-:Y:S01]  /*98c0*/  LOP3.LUT R90, R90, 0xfefffff8, RZ, 0xc0, !PT ;  /* 0xfefffff85a5a7812 */ /* 0x000fe200078ec0ff */
[--C-:B------:R-:W-:Y:S01]  /*98d0*/  HADD2.F32 R49, -RZ, R50.reuse.H0_H0 ;  /* 0x20000032ff317230 */ /* 0x100fe20000004100 */
[----:B----4-:R-:W-:Y:S01]  /*98e0*/  F2FP.F16.E5M2.UNPACK_B R58, R76 ;  /* 0x0000004cff3a723e */ /* 0x010fe200020004ff */
[----:B------:R-:W-:Y:S01]  /*98f0*/  HADD2.F32 R50, -RZ, R50.H1_H1 ;  /* 0x30000032ff327230 */ /* 0x000fe20000004100 */
[----:B--2---:R2:W-:Y:S01]  /*9900*/  SYNCS.ARRIVE.TRANS64.RED.A1T0 RZ, [R90+URZ], RZ ;  /* 0x000000ff5aff79a7 */ /* 0x0045e200081004ff */
[--C-:B------:R-:W-:Y:S01]  /*9910*/  HADD2.F32 R53, -RZ, R54.reuse.H0_H0 ;  /* 0x20000036ff357230 */ /* 0x100fe20000004100 */
[-C--:B------:R-:W-:Y:S01]  /*9920*/  F2FP.F16.E5M2.UNPACK_B R62, R77.reuse ;  /* 0x0000004dff3e723e */ /* 0x080fe200020004ff */
[----:B------:R-:W-:Y:S01]  /*9930*/  HADD2.F32 R54, -RZ, R54.H1_H1 ;  /* 0x30000036ff367230 */ /* 0x000fe20000004100 */
[----:B------:R-:W-:Y:S01]  /*9940*/  F2FP.F16.E5M2.UNPACK_B R77, R77.H1 ;  /* 0x0000004dff4d723e */ /* 0x000fe200030004ff */
        /* <DEDUP_REMOVED lines=8> */
[----:B------:R-:W-:Y:S02]  /*99d0*/  HADD2.F32 R64, -RZ, R77.H1_H1 ;  /* 0x3000004dff407230 */ /* 0x000fe40000004100 */
[C---:B------:R-:W-:Y:S01]  /*99e0*/  FMUL R4, R38.reuse, R4 ;  /* 0x0000000426047220 */ /* 0x040fe20000400000 */
        /* <DEDUP_REMOVED lines=13> */
[--C-:B------:R-:W-:Y:S02]  /*9ac0*/  HADD2.F32 R65, -RZ, R66.reuse.H0_H0 ;  /* 0x20000042ff417230 */ /* 0x100fe40000004100 */
[C---:B------:R-:W-:Y:S01]  /*9ad0*/  FMUL R24, R38.reuse, R28 ;  /* 0x0000001c26187220 */ /* 0x040fe20000400000 */
[----:B------:R-:W-:Y:S02]  /*9ae0*/  HADD2.F32 R66, -RZ, R66.H1_H1 ;  /* 0x30000042ff427230 */ /* 0x000fe40000004100 */
[C---:B------:R-:W-:Y:S01]  /*9af0*/  FMUL R25, R38.reuse, R29 ;  /* 0x0000001d26197220 */ /* 0x040fe20000400000 */
[--C-:B------:R-:W-:Y:S02]  /*9b00*/  HADD2.F32 R69, -RZ, R70.reuse.H0_H0 ;  /* 0x20000046ff457230 */ /* 0x100fe40000004100 */
[C---:B------:R-:W-:Y:S01]  /*9b10*/  FMUL R28, R38.reuse, R32 ;  /* 0x00000020261c7220 */ /* 0x040fe20000400000 */
[----:B------:R-:W-:Y:S02]  /*9b20*/  HADD2.F32 R70, -RZ, R70.H1_H1 ;  /* 0x30000046ff467230 */ /* 0x000fe40000004100 */
[C---:B------:R-:W-:Y:S01]  /*9b30*/  FMUL R29, R38.reuse, R33 ;  /* 0x00000021261d7220 */ /* 0x040fe20000400000 */
        /* <DEDUP_REMOVED lines=11> */
[C---:B------:R-:W-:Y:S01]  /*9bf0*/  FMUL R11, R38.reuse, R11 ;  /* 0x0000000b260b7220 */ /* 0x040fe20000400000 */
[----:B------:R-:W-:Y:S01]  /*9c00*/  F2FP.F16.E5M2.UNPACK_B R78, R78.H1 ;  /* 0x0000004eff4e723e */ /* 0x000fe200030004ff */
[--C-:B------:R-:W-:Y:S01]  /*9c10*/  HADD2.F32 R51, -RZ, R74.reuse.H0_H0 ;  /* 0x2000004aff337230 */ /* 0x100fe20000004100 */
[----:B------:R-:W-:Y:S01]  /*9c20*/  F2FP.SATFINITE.E5M2.F32.PACK_AB_MERGE_C R100, R7, R6, RZ ;  /* 0x000000060764723e */ /* 0x000fe200048060ff */
[C---:B------:R-:W-:Y:S01]  /*9c30*/  FFMA R11, R41.reuse, R48, R11 ;  /* 0x00000030290b7223 */ /* 0x040fe2000000000b */
[C---:B------:R-:W-:Y:S01]  /*9c40*/  FFMA R12, R41.reuse, R49, R12 ;  /* 0x00000031290c7223 */ /* 0x040fe2000000000c */
[----:B------:R-:W-:Y:S01]  /*9c50*/  FFMA R13, R41, R50, R13 ;  /* 0x00000032290d7223 */ /* 0x000fe2000000000d */
[----:B------:R-:W-:Y:S01]  /*9c60*/  F2FP.SATFINITE.E5M2.F32.PACK_AB_MERGE_C R100, R5, R4, R100 ;  /* 0x000000040564723e */ /* 0x000fe20004806064 */
        /* <DEDUP_REMOVED lines=21> */
[----:B------:R-:W-:Y:S02]  /*9dc0*/  HADD2.F32 R62, -RZ, R77.H0_H0 ;  /* 0x2000004dff3e7230 */ /* 0x000fe40000004100 */
[C---:B------:R-:W-:Y:S01]  /*9dd0*/  FFMA R22, R41.reuse, R59, R22 ;  /* 0x0000003b29167223 */ /* 0x040fe20000000016 */
[C---:B------:R-:W-:Y:S01]  /*9de0*/  FMUL R3, R38.reuse, R26 ;  /* 0x0000001a26037220 */ /* 0x040fe20000400000 */
[C---:B------:R-:W-:Y:S01]  /*9df0*/  FFMA R23, R41.reuse, R60, R23 ;  /* 0x0000003c29177223 */ /* 0x040fe20000000017 */
[C---:B------:R-:W-:Y:S01]  /*9e00*/  FMUL R27, R38.reuse, R27 ;  /* 0x0000001b261b7220 */ /* 0x040fe20000400000 */
[C---:B------:R-:W-:Y:S01]  /*9e10*/  FFMA R0, R41.reuse, R61, R0 ;  /* 0x0000003d29007223 */ /* 0x040fe20000000000 */
[----:B------:R-:W-:Y:S01]  /*9e20*/  F2FP.F16.E5M2.UNPACK_B R79, R79.H1 ;  /* 0x0000004fff4f723e */ /* 0x000fe200030004ff */
        /* <DEDUP_REMOVED lines=23> */
[----:B-1----:R-:W-:Y:S02]  /*9fa0*/  F2FP.SATFINITE.E5M2.F32.PACK_AB_MERGE_C R104, R23, R22, RZ ;  /* 0x000000161768723e */ /* 0x002fe400048060ff */
        /* <DEDUP_REMOVED lines=8> */
[----:B------:R-:W-:Y:S03]  /*a030*/  IADD3 R36, PT, PT, R36, 0x1, RZ ;  /* 0x0000000124247810 */ /* 0x000fe60007ffe0ff */
[----:B------:R2:W-:Y:S01]  /*a040*/  STS.128 [R99+0x5200], R104 ;  /* 0x0052006863007388 */ /* 0x0005e20000000c00 */
[----:B------:R-:W-:Y:S01]  /*a050*/  @!PT LDS RZ, [RZ] ;  /* 0x00000000fffff984 */ /* 0x000fe20000000800 */
[----:B------:R-:W-:Y:S01]  /*a060*/  @!PT LDS RZ, [RZ] ;  /* 0x00000000fffff984 */ /* 0x000fe20000000800 */
[----:B------:R-:W-:Y:S01]  /*a070*/  @!PT LDS RZ, [RZ] ;  /* 0x00000000fffff984 */ /* 0x000fe20000000800 */
[----:B------:R-:W-:Y:S01]  /*a080*/  @!PT LDS RZ, [RZ] ;  /* 0x00000000fffff984 */ /* 0x000fe20000000800 */
[----:B------:R1:W-:Y:S07]  /*a090*/  MEMBAR.ALL.CTA ;  /* 0x0000000000007992 */ /* 0x0003ee0000008000 */
[----:B-1----:R-:W1:Y:S02]  /*a0a0*/  FENCE.VIEW.ASYNC.S ;  /* 0x00000000000073c6 */ /* 0x002e640000000000 */
[----:B-1----:R-:W-:Y:S06]  /*a0b0*/  BAR.SYNC.DEFER_BLOCKING 0x1, 0x80 ;  /* 0x0042000000007b1d */ /* 0x002fec0000010000 */
        /* <DEDUP_REMOVED lines=14> */
[----:B-1----:R-:W-:Y:S04]  /*a1a0*/  DEPBAR.LE SB0, 0x1 ;  /* 0x000080400000791a */ /* 0x002fe80000000000 */
.L_x_145:
[----:B------:R-:W-:Y:S05]  /*a1b0*/  BSYNC.RECONVERGENT B0 ;  /* 0x0000000000007941 */ /* 0x000fea0003800200 */
.L_x_144:
[----:B------:R-:W-:Y:S01]  /*a1c0*/  R2UR UR4, R88 ;  /* 0x00000000580472ca */ /* 0x000fe200000e0000 */
[----:B------:R-:W-:Y:S01]  /*a1d0*/  BAR.SYNC.DEFER_BLOCKING 0x1, 0x80 ;  /* 0x0042000000007b1d */ /* 0x000fe20000010000 */
[----:B------:R-:W-:Y:S01]  /*a1e0*/  ISETP.NE.AND P0, PT, R91, 0x2, PT ;  /* 0x000000025b00780c */ /* 0x000fe20003f05270 */
[----:B------:R-:W-:Y:S01]  /*a1f0*/  UISETP.NE.AND UP0, UPT, UR44, URZ, UPT ;  /* 0x000000ff2c00728c */ /* 0x000fe2000bf05270 */
[----:B------:R-:W-:Y:S01]  /*a200*/  ISETP.NE.AND P1, PT, R36, 0x4, PT ;  /* 0x000000042400780c */ /* 0x000fe20003f25270 */
[----:B------:R-:W-:Y:S01]  /*a210*/  UIADD3 UR32, UPT, UPT, UR38, UR59, URZ ;  /* 0x0000003b26207290 */ /* 0x000fe2000fffe0ff */
[----:B------:R-:W-:Y:S02]  /*a220*/  SEL R3, RZ, 0x1, P0 ;  /* 0x00000001ff037807 */ /* 0x000fe40000000000 */
[----:B------:R-:W-:Y:S02]  /*a230*/  SEL R0, RZ, 0x1, P1 ;  /* 0x00000001ff007807 */ /* 0x000fe40000800000 */
[----:B------:R-:W-:Y:S02]  /*a240*/  LOP3.LUT R94, R94, R3, RZ, 0x3c, !PT ;  /* 0x000000035e5e7212 */ /* 0x000fe400078e3cff */
[----:B------:R-:W-:Y:S01]  /*a250*/  LOP3.LUT R95, R95, R0, RZ, 0x3c, !PT ;  /* 0x000000005f5f7212 */ /* 0x000fe200078e3cff */
[----:B------:R-:W-:Y:S01]  /*a260*/  UIADD3 UR34, UPT, UPT, UR37, UR4, URZ ;  /* 0x0000000425227290 */ /* 0x000fe2000fffe0ff */
[----:B------:R-:W-:Y:S02]  /*a270*/  SEL R91, R91, RZ, P0 ;  /* 0x000000ff5b5b7207 */ /* 0x000fe40000000000 */
[----:B------:R-:W-:Y:S01]  /*a280*/  SEL R36, R36, RZ, P1 ;  /* 0x000000ff24247207 */ /* 0x000fe20000800000 */
[----:B------:R-:W-:Y:S01]  /*a290*/  UMOV UR36, UR58 ;  /* 0x0000003a00247c82 */ /* 0x000fe20008000000 */
[----:B------:R-:W-:Y:S07]  /*a2a0*/  BRA.U UP0, `(.L_x_146) ;  /* 0xffffffb900ac7547 */ /* 0x000fee000b83ffff */
[----:B------:R-:W-:Y:S05]  /*a2b0*/  EXIT ;  /* 0x000000000000794d */ /* 0x000fea0003800000 */
.L_x_24:
[----:B--2---:R2:W3:Y:S02]  /*a2c0*/  SYNCS.PHASECHK.TRANS64.TRYWAIT P0, [R0+URZ+0x140], R3 ;  /* 0x00014003000075a7 */ /* 0x0044e400080011ff */
[----:B---3--:R-:W-:Y:S05]  /*a2d0*/  @!P0 NANOSLEEP.SYNCS 0x989680 ;  /* 0x009896800000895d */ /* 0x008fea0003900000 */
[----:B------:R-:W3:Y:S02]  /*a2e0*/  @!P0 SYNCS.PHASECHK.TRANS64 P0, [R0+URZ+0x140], R3 ;  /* 0x00014003000085a7 */ /* 0x000ee400080010ff */
[----:B---3--:R-:W-:Y:S05]  /*a2f0*/  @!P0 BRA `(.L_x_24) ;  /* 0xfffffffc00f08947 */ /* 0x008fea000383ffff */
[----:B------:R-:W-:Y:S05]  /*a300*/  BRA `(.L_x_147) ;  /* 0xffffff7800087947 */ /* 0x000fea000383ffff */
.L_x_27:
[----:B--2---:R-:W-:-:S07]  /*a310*/  MOV R0, UR33 ;  /* 0x0000002100007c02 */ /* 0x004fce0008000f00 */
.L_x_148:
[----:B--2---:R2:W3:Y:S02]  /*a320*/  SYNCS.PHASECHK.TRANS64.TRYWAIT P0, [R0+URZ+0x40], R3 ;  /* 0x00004003000075a7 */ /* 0x0044e400080011ff */
[----:B---3--:R-:W-:Y:S05]  /*a330*/  @!P0 NANOSLEEP.SYNCS 0x989680 ;  /* 0x009896800000895d */ /* 0x008fea0003900000 */
[----:B------:R-:W3:Y:S02]  /*a340*/  @!P0 SYNCS.PHASECHK.TRANS64 P0, [R0+URZ+0x40], R3 ;  /* 0x00004003000085a7 */ /* 0x000ee400080010ff */
[----:B---3--:R-:W-:Y:S05]  /*a350*/  @!P0 BRA `(.L_x_148) ;  /* 0xfffffffc00f08947 */ /* 0x008fea000383ffff */
[----:B------:R-:W-:Y:S05]  /*a360*/  BRA `(.L_x_26) ;  /* 0xffffff7800587947 */ /* 0x000fea000383ffff */
.L_x_34:
[----:B-1----:R-:W-:-:S07]  /*a370*/  MOV R0, UR9 ;  /* 0x0000000900007c02 */ /* 0x002fce0008000f00 */
.L_x_149:
[----:B-1----:R1:W2:Y:S02]  /*a380*/  SYNCS.PHASECHK.TRANS64.TRYWAIT P0, [R0+URZ+0x40], R3 ;  /* 0x00004003000075a7 */ /* 0x0022a400080011ff */
[----:B--2---:R-:W-:Y:S05]  /*a390*/  @!P0 NANOSLEEP.SYNCS 0x989680 ;  /* 0x009896800000895d */ /* 0x004fea0003900000 */
[----:B------:R-:W2:Y:S02]  /*a3a0*/  @!P0 SYNCS.PHASECHK.TRANS64 P0, [R0+URZ+0x40], R3 ;  /* 0x00004003000085a7 */ /* 0x000ea400080010ff */
[----:B--2---:R-:W-:Y:S05]  /*a3b0*/  @!P0 BRA `(.L_x_149) ;  /* 0xfffffffc00f08947 */ /* 0x004fea000383ffff */
[----:B------:R-:W-:Y:S05]  /*a3c0*/  BRA `(.L_x_33) ;  /* 0xffffff7c00187947 */ /* 0x000fea000383ffff */
.L_x_39:
[----:B-1----:R1:W2:Y:S02]  /*a3d0*/  SYNCS.PHASECHK.TRANS64.TRYWAIT P0, [R3+URZ+0xd0], R0 ;  /* 0x0000d000030075a7 */ /* 0x0022a400080011ff */
[----:B--2---:R-:W-:Y:S05]  /*a3e0*/  @!P0 NANOSLEEP.SYNCS 0x989680 ;  /* 0x009896800000895d */ /* 0x004fea0003900000 */
[----:B------:R-:W2:Y:S02]  /*a3f0*/  @!P0 SYNCS.PHASECHK.TRANS64 P0, [R3+URZ+0xd0], R0 ;  /* 0x0000d000030085a7 */ /* 0x000ea400080010ff */
[----:B--2---:R-:W-:Y:S05]  /*a400*/  @!P0 BRA `(.L_x_39) ;  /* 0xfffffffc00f08947 */ /* 0x004fea000383ffff */
[----:B------:R-:W-:Y:S05]  /*a410*/  BRA `(.L_x_150) ;  /* 0xffffff7c00bc7947 */ /* 0x000fea000383ffff */
.L_x_43:
[----:B-1----:R-:W-:-:S07]  /*a420*/  MOV R0, UR4 ;  /* 0x0000000400007c02 */ /* 0x002fce0008000f00 */
.L_x_151:
[----:B-1----:R1:W2:Y:S02]  /*a430*/  SYNCS.PHASECHK.TRANS64.TRYWAIT P0, [R0+URZ], R3 ;  /* 0x00000003000075a7 */ /* 0x0022a400080011ff */
[----:B--2---:R-:W-:Y:S05]  /*a440*/  @!P0 NANOSLEEP.SYNCS 0x989680 ;  /* 0x009896800000895d */ /* 0x004fea0003900000 */
[----:B------:R-:W2:Y:S02]  /*a450*/  @!P0 SYNCS.PHASECHK.TRANS64 P0, [R0+URZ], R3 ;  /* 0x00000003000085a7 */ /* 0x000ea400080010ff */
[----:B--2---:R-:W-:Y:S05]  /*a460*/  @!P0 BRA `(.L_x_151) ;  /* 0xfffffffc00f08947 */ /* 0x004fea000383ffff */
[----:B------:R-:W-:Y:S05]  /*a470*/  BRA `(.L_x_152) ;  /* 0xffffff8400647947 */ /* 0x000fea000383ffff */
.L_x_44:
[----:B------:R-:W-:-:S07]  /*a480*/  MOV R0, UR5 ;  /* 0x0000000500007c02 */ /* 0x000fce0008000f00 */
.L_x_153:
[----:B-1----:R1:W2:Y:S02]  /*a490*/  SYNCS.PHASECHK.TRANS64.TRYWAIT P0, [R0+URZ], R3 ;  /* 0x00000003000075a7 */ /* 0x0022a400080011ff */
[----:B--2---:R-:W-:Y:S05]  /*a4a0*/  @!P0 NANOSLEEP.SYNCS 0x989680 ;  /* 0x009896800000895d */ /* 0x004fea0003900000 */
[----:B------:R-:W2:Y:S02]  /*a4b0*/  @!P0 SYNCS.PHASECHK.TRANS64 P0, [R0+URZ], R3 ;  /* 0x00000003000085a7 */ /* 0x000ea400080010ff */
[----:B--2---:R-:W-:Y:S05]  /*a4c0*/  @!P0 BRA `(.L_x_153) ;  /* 0xfffffffc00f08947 */ /* 0x004fea000383ffff */
[----:B------:R-:W-:Y:S05]  /*a4d0*/  BRA `(.L_x_154) ;  /* 0xffffff8400707947 */ /* 0x000fea000383ffff */
.L_x_45:
[----:B------:R-:W-:-:S07]  /*a4e0*/  MOV R0, UR5 ;  /* 0x0000000500007c02 */ /* 0x000fce0008000f00 */
.L_x_155:
[----:B-1----:R1:W2:Y:S02]  /*a4f0*/  SYNCS.PHASECHK.TRANS64.TRYWAIT P0, [R0+URZ], R3 ;  /* 0x00000003000075a7 */ /* 0x0022a400080011ff */
[----:B--2---:R-:W-:Y:S05]  /*a500*/  @!P0 NANOSLEEP.SYNCS 0x989680 ;  /* 0x009896800000895d */ /* 0x004fea0003900000 */
[----:B------:R-:W2:Y:S02]  /*a510*/  @!P0 SYNCS.PHASECHK.TRANS64 P0, [R0+URZ], R3 ;  /* 0x00000003000085a7 */ /* 0x000ea400080010ff */
[----:B--2---:R-:W-:Y:S05]  /*a520*/  @!P0 BRA `(.L_x_155) ;  /* 0xfffffffc00f08947 */ /* 0x004fea000383ffff */
[----:B------:R-:W-:Y:S05]  /*a530*/  BRA `(.L_x_156) ;  /* 0xffffff84007c7947 */ /* 0x000fea000383ffff */
.L_x_46:
[----:B------:R-:W-:-:S07]  /*a540*/  MOV R0, UR5 ;  /* 0x0000000500007c02 */ /* 0x000fce0008000f00 */
.L_x_157:
[----:B-1----:R1:W2:Y:S02]  /*a550*/  SYNCS.PHASECHK.TRANS64.TRYWAIT P0, [R0+URZ], R3 ;  /* 0x00000003000075a7 */ /* 0x0022a400080011ff */
[----:B--2---:R-:W-:Y:S05]  /*a560*/  @!P0 NANOSLEEP.SYNCS 0x989680 ;  /* 0x009896800000895d */ /* 0x004fea0003900000 */
[----:B------:R-:W2:Y:S02]  /*a570*/  @!P0 SYNCS.PHASECHK.TRANS64 P0, [R0+URZ], R3 ;  /* 0x00000003000085a7 */ /* 0x000ea400080010ff */
[----:B--2---:R-:W-:Y:S05]  /*a580*/  @!P0 BRA `(.L_x_157) ;  /* 0xfffffffc00f08947 */ /* 0x004fea000383ffff */
[----:B------:R-:W-:Y:S05]  /*a590*/  BRA `(.L_x_158) ;  /* 0xffffff8400887947 */ /* 0x000fea000383ffff */
.L_x_47:
[----:B------:R-:W-:-:S07]  /*a5a0*/  MOV R0, UR5 ;  /* 0x0000000500007c02 */ /* 0x000fce0008000f00 */
.L_x_159:
[----:B-1----:R1:W2:Y:S02]  /*a5b0*/  SYNCS.PHASECHK.TRANS64.TRYWAIT P0, [R0+URZ], R3 ;  /* 0x00000003000075a7 */ /* 0x0022a400080011ff */
[----:B--2---:R-:W-:Y:S05]  /*a5c0*/  @!P0 NANOSLEEP.SYNCS 0x989680 ;  /* 0x009896800000895d */ /* 0x004fea0003900000 */
[----:B------:R-:W2:Y:S02]  /*a5d0*/  @!P0 SYNCS.PHASECHK.TRANS64 P0, [R0+URZ], R3 ;  /* 0x00000003000085a7 */ /* 0x000ea400080010ff */
[----:B--2---:R-:W-:Y:S05]  /*a5e0*/  @!P0 BRA `(.L_x_159) ;  /* 0xfffffffc00f08947 */ /* 0x004fea000383ffff */
[----:B------:R-:W-:Y:S05]  /*a5f0*/  BRA `(.L_x_160) ;  /* 0xffffff8400947947 */ /* 0x000fea000383ffff */
.L_x_48:
[----:B------:R-:W-:-:S07]  /*a600*/  MOV R0, UR5 ;  /* 0x0000000500007c02 */ /* 0x000fce0008000f00 */
.L_x_161:
[----:B-1----:R1:W2:Y:S02]  /*a610*/  SYNCS.PHASECHK.TRANS64.TRYWAIT P0, [R0+URZ], R3 ;  /* 0x00000003000075a7 */ /* 0x0022a400080011ff */
[----:B--2---:R-:W-:Y:S05]  /*a620*/  @!P0 NANOSLEEP.SYNCS 0x989680 ;  /* 0x009896800000895d */ /* 0x004fea0003900000 */
[----:B------:R-:W2:Y:S02]  /*a630*/  @!P0 SYNCS.PHASECHK.TRANS64 P0, [R0+URZ], R3 ;  /* 0x00000003000085a7 */ /* 0x000ea400080010ff */
[----:B--2---:R-:W-:Y:S05]  /*a640*/  @!P0 BRA `(.L_x_161) ;  /* 0xfffffffc00f08947 */ /* 0x004fea000383ffff */
[----:B------:R-:W-:Y:S05]  /*a650*/  BRA `(.L_x_162) ;  /* 0xffffff8400a07947 */ /* 0x000fea000383ffff */
.L_x_49:
[----:B------:R-:W-:-:S07]  /*a660*/  MOV R0, UR5 ;  /* 0x0000000500007c02 */ /* 0x000fce0008000f00 */
.L_x_163:
[----:B-1----:R1:W2:Y:S02]  /*a670*/  SYNCS.PHASECHK.TRANS64.TRYWAIT P0, [R0+URZ], R3 ;  /* 0x00000003000075a7 */ /* 0x0022a400080011ff */
[----:B--2---:R-:W-:Y:S05]  /*a680*/  @!P0 NANOSLEEP.SYNCS 0x989680 ;  /* 0x009896800000895d */ /* 0x004fea0003900000 */
[----:B------:R-:W2:Y:S02]  /*a690*/  @!P0 SYNCS.PHASECHK.TRANS64 P0, [R0+URZ], R3 ;  /* 0x00000003000085a7 */ /* 0x000ea400080010ff */
[----:B--2---:R-:W-:Y:S05]  /*a6a0*/  @!P0 BRA `(.L_x_163) ;  /* 0xfffffffc00f08947 */ /* 0x004fea000383ffff */
[----:B------:R-:W-:Y:S05]  /*a6b0*/  BRA `(.L_x_164) ;  /* 0xffffff8400ac7947 */ /* 0x000fea000383ffff */
.L_x_52:
[----:B--2---:R2:W3:Y:S02]  /*a6c0*/  SYNCS.PHASECHK.TRANS64.TRYWAIT P0, [R2+URZ+0x130], R5 ;  /* 0x00013005020075a7 */ /* 0x0044e400080011ff */
[----:B---3--:R-:W-:Y:S05]  /*a6d0*/  @!P0 NANOSLEEP.SYNCS 0x989680 ;  /* 0x009896800000895d */ /* 0x008fea0003900000 */
[----:B------:R-:W3:Y:S02]  /*a6e0*/  @!P0 SYNCS.PHASECHK.TRANS64 P0, [R2+URZ+0x130], R5 ;  /* 0x00013005020085a7 */ /* 0x000ee400080010ff */
[----:B---3--:R-:W-:Y:S05]  /*a6f0*/  @!P0 BRA `(.L_x_52) ;  /* 0xfffffffc00f08947 */ /* 0x008fea000383ffff */
[----:B------:R-:W-:Y:S05]  /*a700*/  BRA `(.L_x_165) ;  /* 0xffffff8800087947 */ /* 0x000fea000383ffff */
.L_x_53:
[----:B------:R-:W-:-:S07]  /*a710*/  MOV R2, UR4 ;  /* 0x0000000400027c02 */ /* 0x000fce0008000f00 */
.L_x_166:
[----:B--2---:R2:W3:Y:S02]  /*a720*/  SYNCS.PHASECHK.TRANS64.TRYWAIT P0, [R2+URZ+0xe0], R5 ;  /* 0x0000e005020075a7 */ /* 0x0044e400080011ff */
[----:B---3--:R-:W-:Y:S05]  /*a730*/  @!P0 NANOSLEEP.SYNCS 0x989680 ;  /* 0x009896800000895d */ /* 0x008fea0003900000 */
[----:B------:R-:W3:Y:S02]  /*a740*/  @!P0 SYNCS.PHASECHK.TRANS64 P0, [R2+URZ+0xe0], R5 ;  /* 0x0000e005020085a7 */ /* 0x000ee400080010ff */
[----:B---3--:R-:W-:Y:S05]  /*a750*/  @!P0 BRA `(.L_x_166) ;  /* 0xfffffffc00f08947 */ /* 0x008fea000383ffff */
[----:B------:R-:W-:Y:S05]  /*a760*/  BRA `(.L_x_167) ;  /* 0xffffff8800187947 */ /* 0x000fea000383ffff */
.L_x_54:
[----:B--2---:R2:W3:Y:S02]  /*a770*/  SYNCS.PHASECHK.TRANS64.TRYWAIT P1, [R2+URZ+0xd0], R5 ;  /* 0x0000d005020075a7 */ /* 0x0044e400080211ff */
[----:B---3--:R-:W-:Y:S05]  /*a780*/  @!P1 NANOSLEEP.SYNCS 0x989680 ;  /* 0x009896800000995d */ /* 0x008fea0003900000 */
[----:B------:R-:W3:Y:S02]  /*a790*/  @!P1 SYNCS.PHASECHK.TRANS64 P1, [R2+URZ+0xd0], R5 ;  /* 0x0000d005020095a7 */ /* 0x000ee400080210ff */
[----:B---3--:R-:W-:Y:S05]  /*a7a0*/  @!P1 BRA `(.L_x_54) ;  /* 0xfffffffc00f09947 */ /* 0x008fea000383ffff */
[----:B------:R-:W-:Y:S05]  /*a7b0*/  BRA `(.L_x_168) ;  /* 0xffffff8800487947 */ /* 0x000fea000383ffff */
.L_x_57:
[----:B------:R-:W-:-:S07]  /*a7c0*/  MOV R0, UR4 ;  /* 0x0000000400007c02 */ /* 0x000fce0008000f00 */
.L_x_169:
[----:B--2---:R2:W3:Y:S02]  /*a7d0*/  SYNCS.PHASECHK.TRANS64.TRYWAIT P0, [R0+URZ+0xe0], R3 ;  /* 0x0000e003000075a7 */ /* 0x0044e400080011ff */
[----:B---3--:R-:W-:Y:S05]  /*a7e0*/  @!P0 NANOSLEEP.SYNCS 0x989680 ;  /* 0x009896800000895d */ /* 0x008fea0003900000 */
[----:B------:R-:W3:Y:S02]  /*a7f0*/  @!P0 SYNCS.PHASECHK.TRANS64 P0, [R0+URZ+0xe0], R3 ;  /* 0x0000e003000085a7 */ /* 0x000ee400080010ff */
[----:B---3--:R-:W-:Y:S05]  /*a800*/  @!P0 BRA `(.L_x_169) ;  /* 0xfffffffc00f08947 */ /* 0x008fea000383ffff */
[----:B------:R-:W-:Y:S05]  /*a810*/  BRA `(.L_x_56) ;  /* 0xffffff88009c7947 */ /* 0x000fea000383ffff */
.L_x_66:
[----:B--2---:R-:W-:-:S04]  /*a820*/  MOV R0, UR5 ;  /* 0x0000000500007c02 */ /* 0x004fc80008000f00 */
[----:B------:R2:W3:Y:S03]  /*a830*/  SYNCS.PHASECHK.TRANS64.TRYWAIT P0, [R0+URZ+0x8], R7 ;  /* 0x00000807000075a7 */ /* 0x0004e600080011ff */
[----:B---3--:R-:W-:Y:S05]  /*a840*/  @!P0 NANOSLEEP.SYNCS 0x989680 ;  /* 0x009896800000895d */ /* 0x008fea0003900000 */
[----:B------:R-:W3:Y:S02]  /*a850*/  @!P0 SYNCS.PHASECHK.TRANS64 P0, [R0+URZ+0x8], R7 ;  /* 0x00000807000085a7 */ /* 0x000ee400080010ff */
[----:B---3--:R-:W-:Y:S05]  /*a860*/  @!P0 BRA `(.L_x_66) ;  /* 0xfffffffc00ec8947 */ /* 0x008fea000383ffff */
[----:B------:R-:W-:Y:S05]  /*a870*/  BRA `(.L_x_65) ;  /* 0xffffff8c00507947 */ /* 0x000fea000383ffff */
.L_x_68:
[----:B------:R-:W-:Y:S01]  /*a880*/  BSSY B0, `(.L_x_170) ;  /* 0x0000006000007945 */ /* 0x000fe20003800000 */
[----:B------:R-:W-:-:S07]  /*a890*/  MOV R15, 0xffffffff ;  /* 0xffffffff000f7802 */ /* 0x000fce0000000f00 */
[----:B-12--5:R-:W-:Y:S05]  /*a8a0*/  WARPSYNC.COLLECTIVE R15, `(.L_x_171) ;  /* 0x000000000f0c7348 */ /* 0x026fea0003c00000 */
[----:B------:R-:W-:Y:S02]  /*a8b0*/  ELECT P6, UR79, PT ;  /* 0x00000000004f782f */ /* 0x000fe400038c0000 */
[----:B------:R-:W-:Y:S01]  /*a8c0*/  MOV R14, UR79 ;  /* 0x0000004f000e7c02 */ /* 0x000fe20008000f00 */
[----:B-12--5:R-:W-:Y:S10]  /*a8d0*/  ENDCOLLECTIVE ;  /* 0x000000000000791b */ /* 0x026ff40003800000 */
.L_x_171:
[----:B------:R-:W-:Y:S05]  /*a8e0*/  BSYNC B0 ;  /* 0x0000000000007941 */ /* 0x000fea0003800000 */
.L_x_170:
[----:B------:R-:W-:Y:S05]  /*a8f0*/  BRA `(.L_x_172) ;  /* 0xffffff8c00807947 */ /* 0x000fea000383ffff */
.L_x_70:
[----:B--2---:R-:W-:-:S04]  /*a900*/  MOV R0, UR5 ;  /* 0x0000000500007c02 */ /* 0x004fc80008000f00 */
[----:B------:R2:W3:Y:S03]  /*a910*/  SYNCS.PHASECHK.TRANS64.TRYWAIT P0, [R0+URZ+0x8], R5 ;  /* 0x00000805000075a7 */ /* 0x0004e600080011ff */
[----:B---3--:R-:W-:Y:S05]  /*a920*/  @!P0 NANOSLEEP.SYNCS 0x989680 ;  /* 0x009896800000895d */ /* 0x008fea0003900000 */
[----:B------:R-:W3:Y:S02]  /*a930*/  @!P0 SYNCS.PHASECHK.TRANS64 P0, [R0+URZ+0x8], R5 ;  /* 0x00000805000085a7 */ /* 0x000ee400080010ff */
[----:B---3--:R-:W-:Y:S05]  /*a940*/  @!P0 BRA `(.L_x_70) ;  /* 0xfffffffc00ec8947 */ /* 0x008fea000383ffff */
[----:B------:R-:W-:Y:S05]  /*a950*/  BRA `(.L_x_69) ;  /* 0xffffff8c00847947 */ /* 0x000fea000383ffff */
.L_x_71:
[----:B-1----:R1:W2:Y:S02]  /*a960*/  SYNCS.PHASECHK.TRANS64.TRYWAIT P0, [R0+URZ+0xd0], R5 ;  /* 0x0000d005000075a7 */ /* 0x0022a400080011ff */
[----:B--2---:R-:W-:Y:S05]  /*a970*/  @!P0 NANOSLEEP.SYNCS 0x989680 ;  /* 0x009896800000895d */ /* 0x004fea0003900000 */
[----:B------:R-:W2:Y:S02]  /*a980*/  @!P0 SYNCS.PHASECHK.TRANS64 P0, [R0+URZ+0xd0], R5 ;  /* 0x0000d005000085a7 */ /* 0x000ea400080010ff */
[----:B--2---:R-:W-:Y:S05]  /*a990*/  @!P0 BRA `(.L_x_71) ;  /* 0xfffffffc00f08947 */ /* 0x004fea000383ffff */
[----:B------:R-:W-:Y:S05]  /*a9a0*/  BRA `(.L_x_173) ;  /* 0xffffff9000707947 */ /* 0x000fea000383ffff */
.L_x_73:
[----:B------:R-:W-:-:S07]  /*a9b0*/  MOV R0, UR31 ;  /* 0x0000001f00007c02 */ /* 0x000fce0008000f00 */
.L_x_174:
[----:B-1----:R1:W2:Y:S02]  /*a9c0*/  SYNCS.PHASECHK.TRANS64.TRYWAIT P0, [R0+URZ+0x110], R5 ;  /* 0x00011005000075a7 */ /* 0x0022a400080011ff */
[----:B--2---:R-:W-:Y:S05]  /*a9d0*/  @!P0 NANOSLEEP.SYNCS 0x989680 ;  /* 0x009896800000895d */ /* 0x004fea0003900000 */
[----:B------:R-:W2:Y:S02]  /*a9e0*/  @!P0 SYNCS.PHASECHK.TRANS64 P0, [R0+URZ+0x110], R5 ;  /* 0x00011005000085a7 */ /* 0x000ea400080010ff */
[----:B--2---:R-:W-:Y:S05]  /*a9f0*/  @!P0 BRA `(.L_x_174) ;  /* 0xfffffffc00f08947 */ /* 0x004fea000383ffff */
[----:B------:R-:W-:Y:S05]  /*aa00*/  BRA `(.L_x_175) ;  /* 0xffffff9000bc7947 */ /* 0x000fea000383ffff */
.L_x_76:
[----:B------:R-:W-:Y:S07]  /*aa10*/  MOV R0, UR5 ;  /* 0x0000000500007c02 */ /* 0x000fee0008000f00 */
.L_x_176:
[----:B-1----:R1:W2:Y:S02]  /*aa20*/  SYNCS.PHASECHK.TRANS64.TRYWAIT P0, [R0+URZ], R5 ;  /* 0x00000005000075a7 */ /* 0x0022a400080011ff */
[----:B--2---:R-:W-:Y:S05]  /*aa30*/  @!P0 NANOSLEEP.SYNCS 0x989680 ;  /* 0x009896800000895d */ /* 0x004fea0003900000 */
[----:B------:R-:W2:Y:S02]  /*aa40*/  @!P0 SYNCS.PHASECHK.TRANS64 P0, [R0+URZ], R5 ;  /* 0x00000005000085a7 */ /* 0x000ea400080010ff */
[----:B--2---:R-:W-:Y:S05]  /*aa50*/  @!P0 BRA `(.L_x_176) ;  /* 0xfffffffc00f08947 */ /* 0x004fea000383ffff */
[----:B------:R-:W-:Y:S05]  /*aa60*/  BRA `(.L_x_75) ;  /* 0xffffff9000d07947 */ /* 0x000fea000383ffff */
.L_x_80:
[----:B-1----:R-:W-:-:S07]  /*aa70*/  MOV R0, UR4 ;  /* 0x0000000400007c02 */ /* 0x002fce0008000f00 */
.L_x_177:
[----:B-1----:R1:W2:Y:S02]  /*aa80*/  SYNCS.PHASECHK.TRANS64.TRYWAIT P0, [R0+URZ], R3 ;  /* 0x00000003000075a7 */ /* 0x0022a400080011ff */
[----:B--2---:R-:W-:Y:S05]  /*aa90*/  @!P0 NANOSLEEP.SYNCS 0x989680 ;  /* 0x009896800000895d */ /* 0x004fea0003900000 */
[----:B------:R-:W2:Y:S02]  /*aaa0*/  @!P0 SYNCS.PHASECHK.TRANS64 P0, [R0+URZ], R3 ;  /* 0x00000003000085a7 */ /* 0x000ea400080010ff */
[----:B--2---:R-:W-:Y:S05]  /*aab0*/  @!P0 BRA `(.L_x_177) ;  /* 0xfffffffc00f08947 */ /* 0x004fea000383ffff */
[----:B------:R-:W-:Y:S05]  /*aac0*/  BRA `(.L_x_178) ;  /* 0xffffff9400c47947 */ /* 0x000fea000383ffff */
.L_x_81:
[----:B------:R-:W-:-:S07]  /*aad0*/  MOV R0, UR5 ;  /* 0x0000000500007c02 */ /* 0x000fce0008000f00 */
.L_x_179:
[----:B-1----:R1:W2:Y:S02]  /*aae0*/  SYNCS.PHASECHK.TRANS64.TRYWAIT P0, [R0+URZ], R3 ;  /* 0x00000003000075a7 */ /* 0x0022a400080011ff */
[----:B--2---:R-:W-:Y:S05]  /*aaf0*/  @!P0 NANOSLEEP.SYNCS 0x989680 ;  /* 0x009896800000895d */ /* 0x004fea0003900000 */
[----:B------:R-:W2:Y:S02]  /*ab00*/  @!P0 SYNCS.PHASECHK.TRANS64 P0, [R0+URZ], R3 ;  /* 0x00000003000085a7 */ /* 0x000ea400080010ff */
[----:B--2---:R-:W-:Y:S05]  /*ab10*/  @!P0 BRA `(.L_x_179) ;  /* 0xfffffffc00f08947 */ /* 0x004fea000383ffff */
[----:B------:R-:W-:Y:S05]  /*ab20*/  BRA `(.L_x_180) ;  /* 0xffffff9400d07947 */ /* 0x000fea000383ffff */
.L_x_82:
[----:B------:R-:W-:-:S07]  /*ab30*/  MOV R0, UR5 ;  /* 0x0000000500007c02 */ /* 0x000fce0008000f00 */
.L_x_181:
[----:B-1----:R1:W2:Y:S02]  /*ab40*/  SYNCS.PHASECHK.TRANS64.TRYWAIT P0, [R0+URZ], R3 ;  /* 0x00000003000075a7 */ /* 0x0022a400080011ff */
[----:B--2---:R-:W-:Y:S05]  /*ab50*/  @!P0 NANOSLEEP.SYNCS 0x989680 ;  /* 0x009896800000895d */ /* 0x004fea0003900000 */
[----:B------:R-:W2:Y:S02]  /*ab60*/  @!P0 SYNCS.PHASECHK.TRANS64 P0, [R0+URZ], R3 ;  /* 0x00000003000085a7 */ /* 0x000ea400080010ff */
[----:B--2---:R-:W-:Y:S05]  /*ab70*/  @!P0 BRA `(.L_x_181) ;  /* 0xfffffffc00f08947 */ /* 0x004fea000383ffff */
[----:B------:R-:W-:Y:S05]  /*ab80*/  BRA `(.L_x_182) ;  /* 0xffffff9400dc7947 */ /* 0x000fea000383ffff */
.L_x_85:
[----:B------:R-:W-:-:S07]  /*ab90*/  MOV R0, UR26 ;  /* 0x0000001a00007c02 */ /* 0x000fce0008000f00 */
.L_x_183:
[----:B-1----:R1:W2:Y:S02]  /*aba0*/  SYNCS.PHASECHK.TRANS64.TRYWAIT P1, [R0+URZ+0x150], R3 ;  /* 0x00015003000075a7 */ /* 0x0022a400080211ff */
[----:B--2---:R-:W-:Y:S05]  /*abb0*/  @!P1 NANOSLEEP.SYNCS 0x989680 ;  /* 0x009896800000995d */ /* 0x004fea0003900000 */
[----:B------:R-:W2:Y:S02]  /*abc0*/  @!P1 SYNCS.PHASECHK.TRANS64 P1, [R0+URZ+0x150], R3 ;  /* 0x00015003000095a7 */ /* 0x000ea400080210ff */
[----:B--2---:R-:W-:Y:S05]  /*abd0*/  @!P1 BRA `(.L_x_183) ;  /* 0xfffffffc00f09947 */ /* 0x004fea000383ffff */
[----:B------:R-:W-:Y:S05]  /*abe0*/  BRA `(.L_x_184) ;  /* 0xffffff9800287947 */ /* 0x000fea000383ffff */
.L_x_90:
[----:B--2---:R2:W3:Y:S02]  /*abf0*/  SYNCS.PHASECHK.TRANS64.TRYWAIT P0, [R8+URZ+0xd0], R5 ;  /* 0x0000d005080075a7 */ /* 0x0044e400080011ff */
[----:B---3--:R-:W-:Y:S05]  /*ac00*/  @!P0 NANOSLEEP.SYNCS 0x989680 ;  /* 0x009896800000895d */ /* 0x008fea0003900000 */
[----:B------:R-:W3:Y:S02]  /*ac10*/  @!P0 SYNCS.PHASECHK.TRANS64 P0, [R8+URZ+0xd0], R5 ;  /* 0x0000d005080085a7 */ /* 0x000ee400080010ff */
[----:B---3--:R-:W-:Y:S05]  /*ac20*/  @!P0 BRA `(.L_x_90) ;  /* 0xfffffffc00f08947 */ /* 0x008fea000383ffff */
[----:B------:R-:W-:Y:S05]  /*ac30*/  BRA `(.L_x_185) ;  /* 0xffffff9c006c7947 */ /* 0x000fea000383ffff */
.L_x_93:
[----:B------:R-:W-:Y:S07]  /*ac40*/  MOV R0, UR21 ;  /* 0x0000001500007c02 */ /* 0x000fee0008000f00 */
.L_x_186:
[----:B--2---:R2:W3:Y:S02]  /*ac50*/  SYNCS.PHASECHK.TRANS64.TRYWAIT P1, [R0+URZ+0xc8], R5 ;  /* 0x0000c805000075a7 */ /* 0x0044e400080211ff */
[----:B---3--:R-:W-:Y:S05]  /*ac60*/  @!P1 NANOSLEEP.SYNCS 0x989680 ;  /* 0x009896800000995d */ /* 0x008fea0003900000 */
[----:B------:R-:W3:Y:S02]  /*ac70*/  @!P1 SYNCS.PHASECHK.TRANS64 P1, [R0+URZ+0xc8], R5 ;  /* 0x0000c805000095a7 */ /* 0x000ee400080210ff */
[----:B---3--:R-:W-:Y:S05]  /*ac80*/  @!P1 BRA `(.L_x_186) ;  /* 0xfffffffc00f09947 */ /* 0x008fea000383ffff */
[----:B------:R-:W-:Y:S05]  /*ac90*/  BRA `(.L_x_92) ;  /* 0xffffffa000e87947 */ /* 0x000fea000383ffff */
.L_x_96:
[----:B--2---:R-:W-:Y:S07]  /*aca0*/  MOV R5, UR21 ;  /* 0x0000001500057c02 */ /* 0x004fee0008000f00 */
.L_x_187:
[----:B--2---:R2:W3:Y:S02]  /*acb0*/  SYNCS.PHASECHK.TRANS64.TRYWAIT P0, [R5+URZ+0xa0], R4 ;  /* 0x0000a004050075a7 */ /* 0x0044e400080011ff */
[----:B---3--:R-:W-:Y:S05]  /*acc0*/  @!P0 NANOSLEEP.SYNCS 0x989680 ;  /* 0x009896800000895d */ /* 0x008fea0003900000 */
[----:B------:R-:W3:Y:S02]  /*acd0*/  @!P0 SYNCS.PHASECHK.TRANS64 P0, [R5+URZ+0xa0], R4 ;  /* 0x0000a004050085a7 */ /* 0x000ee400080010ff */
[----:B---3--:R-:W-:Y:S05]  /*ace0*/  @!P0 BRA `(.L_x_187) ;  /* 0xfffffffc00f08947 */ /* 0x008fea000383ffff */
[----:B------:R-:W-:Y:S05]  /*acf0*/  BRA `(.L_x_188) ;  /* 0xffffffa400407947 */ /* 0x000fea000383ffff */
.L_x_97:
[----:B------:R-:W-:Y:S07]  /*ad00*/  MOV R5, UR21 ;  /* 0x0000001500057c02 */ /* 0x000fee0008000f00 */
.L_x_189:
[----:B--2---:R2:W3:Y:S02]  /*ad10*/  SYNCS.PHASECHK.TRANS64.TRYWAIT P0, [R5+URZ+0xa8], R4 ;  /* 0x0000a804050075a7 */ /* 0x0044e400080011ff */
[----:B---3--:R-:W-:Y:S05]  /*ad20*/  @!P0 NANOSLEEP.SYNCS 0x989680 ;  /* 0x009896800000895d */ /* 0x008fea0003900000 */
[----:B------:R-:W3:Y:S02]  /*ad30*/  @!P0 SYNCS.PHASECHK.TRANS64 P0, [R5+URZ+0xa8], R4 ;  /* 0x0000a804050085a7 */ /* 0x000ee400080010ff */
[----:B---3--:R-:W-:Y:S05]  /*ad40*/  @!P0 BRA `(.L_x_189) ;  /* 0xfffffffc00f08947 */ /* 0x008fea000383ffff */
[----:B------:R-:W-:Y:S05]  /*ad50*/  BRA `(.L_x_190) ;  /* 0xffffffa400987947 */ /* 0x000fea000383ffff */
.L_x_98:
[----:B--2---:R-:W-:Y:S07]  /*ad60*/  MOV R5, UR21 ;  /* 0x0000001500057c02 */ /* 0x004fee0008000f00 */
.L_x_191:
[----:B--2---:R2:W3:Y:S02]  /*ad70*/  SYNCS.PHASECHK.TRANS64.TRYWAIT P0, [R5+URZ+0xb0], R4 ;  /* 0x0000b004050075a7 */ /* 0x0044e400080011ff */
[----:B---3--:R-:W-:Y:S05]  /*ad80*/  @!P0 NANOSLEEP.SYNCS 0x989680 ;  /* 0x009896800000895d */ /* 0x008fea0003900000 */
[----:B------:R-:W3:Y:S02]  /*ad90*/  @!P0 SYNCS.PHASECHK.TRANS64 P0, [R5+URZ+0xb0], R4 ;  /* 0x0000b004050085a7 */ /* 0x000ee400080010ff */
[----:B---3--:R-:W-:Y:S05]  /*ada0*/  @!P0 BRA `(.L_x_191) ;  /* 0xfffffffc00f08947 */ /* 0x008fea000383ffff */
[----:B------:R-:W-:Y:S05]  /*adb0*/  BRA `(.L_x_192) ;  /* 0xffffffa400f47947 */ /* 0x000fea000383ffff */
.L_x_99:
[----:B--2---:R-:W-:Y:S07]  /*adc0*/  MOV R5, UR21 ;  /* 0x0000001500057c02 */ /* 0x004fee0008000f00 */
.L_x_193:
[----:B--2---:R2:W3:Y:S02]  /*add0*/  SYNCS.PHASECHK.TRANS64.TRYWAIT P0, [R5+URZ+0xb8], R4 ;  /* 0x0000b804050075a7 */ /* 0x0044e400080011ff */
[----:B---3--:R-:W-:Y:S05]  /*ade0*/  @!P0 NANOSLEEP.SYNCS 0x989680 ;  /* 0x009896800000895d */ /* 0x008fea0003900000 */
[----:B------:R-:W3:Y:S02]  /*adf0*/  @!P0 SYNCS.PHASECHK.TRANS64 P0, [R5+URZ+0xb8], R4 ;  /* 0x0000b804050085a7 */ /* 0x000ee400080010ff */
[----:B---3--:R-:W-:Y:S05]  /*ae00*/  @!P0 BRA `(.L_x_193) ;  /* 0xfffffffc00f08947 */ /* 0x008fea000383ffff */
[----:B------:R-:W-:Y:S05]  /*ae10*/  BRA `(.L_x_194) ;  /* 0xffffffa800587947 */ /* 0x000fea000383ffff */
.L_x_101:
[----:B------:R-:W-:-:S07]  /*ae20*/  MOV R0, UR21 ;  /* 0x0000001500007c02 */ /* 0x000fce0008000f00 */
.L_x_195:
[----:B--2---:R2:W3:Y:S02]  /*ae30*/  SYNCS.PHASECHK.TRANS64.TRYWAIT P0, [R0+URZ+0xa0], R3 ;  /* 0x0000a003000075a7 */ /* 0x0044e400080011ff */
[----:B---3--:R-:W-:Y:S05]  /*ae40*/  @!P0 NANOSLEEP.SYNCS 0x989680 ;  /* 0x009896800000895d */ /* 0x008fea0003900000 */
[----:B------:R-:W3:Y:S02]  /*ae50*/  @!P0 SYNCS.PHASECHK.TRANS64 P0, [R0+URZ+0xa0], R3 ;  /* 0x0000a003000085a7 */ /* 0x000ee400080010ff */
[----:B---3--:R-:W-:Y:S05]  /*ae60*/  @!P0 BRA `(.L_x_195) ;  /* 0xfffffffc00f08947 */ /* 0x008fea000383ffff */
[----:B------:R-:W-:Y:S05]  /*ae70*/  BRA `(.L_x_196) ;  /* 0xffffffa800e47947 */ /* 0x000fea000383ffff */
.L_x_102:
[----:B--2---:R-:W-:-:S07]  /*ae80*/  MOV R0, UR21 ;  /* 0x0000001500007c02 */ /* 0x004fce0008000f00 */
.L_x_197:
[----:B--2---:R2:W3:Y:S02]  /*ae90*/  SYNCS.PHASECHK.TRANS64.TRYWAIT P0, [R0+URZ+0xa8], R3 ;  /* 0x0000a803000075a7 */ /* 0x0044e400080011ff */
[----:B---3--:R-:W-:Y:S05]  /*aea0*/  @!P0 NANOSLEEP.SYNCS 0x989680 ;  /* 0x009896800000895d */ /* 0x008fea0003900000 */
[----:B------:R-:W3:Y:S02]  /*aeb0*/  @!P0 SYNCS.PHASECHK.TRANS64 P0, [R0+URZ+0xa8], R3 ;  /* 0x0000a803000085a7 */ /* 0x000ee400080010ff */
[----:B---3--:R-:W-:Y:S05]  /*aec0*/  @!P0 BRA `(.L_x_197) ;  /* 0xfffffffc00f08947 */ /* 0x008fea000383ffff */
[----:B------:R-:W-:Y:S05]  /*aed0*/  BRA `(.L_x_198) ;  /* 0xffffffa800d47947 */ /* 0x000fea000383ffff */
.L_x_103:
[----:B--2---:R-:W-:-:S07]  /*aee0*/  MOV R0, UR21 ;  /* 0x0000001500007c02 */ /* 0x004fce0008000f00 */
.L_x_199:
[----:B--2---:R2:W3:Y:S02]  /*aef0*/  SYNCS.PHASECHK.TRANS64.TRYWAIT P0, [R0+URZ+0xb0], R3 ;  /* 0x0000b003000075a7 */ /* 0x0044e400080011ff */
[----:B---3--:R-:W-:Y:S05]  /*af00*/  @!P0 NANOSLEEP.SYNCS 0x989680 ;  /* 0x009896800000895d */ /* 0x008fea0003900000 */
[----:B------:R-:W3:Y:S02]  /*af10*/  @!P0 SYNCS.PHASECHK.TRANS64 P0, [R0+URZ+0xb0], R3 ;  /* 0x0000b003000085a7 */ /* 0x000ee400080010ff */
[----:B---3--:R-:W-:Y:S05]  /*af20*/  @!P0 BRA `(.L_x_199) ;  /* 0xfffffffc00f08947 */ /* 0x008fea000383ffff */
[----:B------:R-:W-:Y:S05]  /*af30*/  BRA `(.L_x_200) ;  /* 0xffffffa800c47947 */ /* 0x000fea000383ffff */
.L_x_105:
[----:B-1----:R1:W2:Y:S02]  /*af40*/  SYNCS.PHASECHK.TRANS64.TRYWAIT P0, [R3+URZ+0xd0], R0 ;  /* 0x0000d000030075a7 */ /* 0x0022a400080011ff */
[----:B--2---:R-:W-:Y:S05]  /*af50*/  @!P0 NANOSLEEP.SYNCS 0x989680 ;  /* 0x009896800000895d */ /* 0x004fea0003900000 */
[----:B------:R-:W2:Y:S02]  /*af60*/  @!P0 SYNCS.PHASECHK.TRANS64 P0, [R3+URZ+0xd0], R0 ;  /* 0x0000d000030085a7 */ /* 0x000ea400080010ff */
[----:B--2---:R-:W-:Y:S05]  /*af70*/  @!P0 BRA `(.L_x_105) ;  /* 0xfffffffc00f08947 */ /* 0x004fea000383ffff */
[----:B------:R-:W-:Y:S05]  /*af80*/  BRA `(.L_x_201) ;  /* 0xffffffac00887947 */ /* 0x000fea000383ffff */
.L_x_116:
[----:B--2---:R2:W1:Y:S02]  /*af90*/  SYNCS.PHASECHK.TRANS64.TRYWAIT P1, [R5+URZ+0x80], R2 ;  /* 0x00008002050075a7 */ /* 0x00446400080211ff */
[----:B-1----:R-:W-:Y:S05]  /*afa0*/  @!P1 NANOSLEEP.SYNCS 0x989680 ;  /* 0x009896800000995d */ /* 0x002fea0003900000 */
[----:B------:R-:W1:Y:S02]  /*afb0*/  @!P1 SYNCS.PHASECHK.TRANS64 P1, [R5+URZ+0x80], R2 ;  /* 0x00008002050095a7 */ /* 0x000e6400080210ff */
[----:B-1----:R-:W-:Y:S05]  /*afc0*/  @!P1 BRA `(.L_x_116) ;  /* 0xfffffffc00f09947 */ /* 0x002fea000383ffff */
[----:B------:R-:W-:Y:S05]  /*afd0*/  BRA `(.L_x_115) ;  /* 0xffffffb800fc7947 */ /* 0x000fea000383ffff */
.L_x_118:
[----:B-1----:R1:W4:Y:S02]  /*afe0*/  SYNCS.PHASECHK.TRANS64.TRYWAIT P0, [R90+URZ+0xf0], R7 ;  /* 0x0000f0075a0075a7 */ /* 0x00232400080011ff */
[----:B----4-:R-:W-:Y:S05]  /*aff0*/  @!P0 NANOSLEEP.SYNCS 0x989680 ;  /* 0x009896800000895d */ /* 0x010fea0003900000 */
[----:B------:R-:W4:Y:S02]  /*b000*/  @!P0 SYNCS.PHASECHK.TRANS64 P0, [R90+URZ+0xf0], R7 ;  /* 0x0000f0075a0085a7 */ /* 0x000f2400080010ff */
[----:B----4-:R-:W-:Y:S05]  /*b010*/  @!P0 BRA `(.L_x_118) ;  /* 0xfffffffc00f08947 */ /* 0x010fea000383ffff */
[----:B------:R-:W-:Y:S05]  /*b020*/  BRA `(.L_x_117) ;  /* 0xffffffbc004c7947 */ /* 0x000fea000383ffff */
.L_x_126:
[----:B---3--:R3:W4:Y:S02]  /*b030*/  SYNCS.PHASECHK.TRANS64.TRYWAIT P0, [R103+URZ+0x80], R4 ;  /* 0x00008004670075a7 */ /* 0x00872400080011ff */
[----:B----4-:R-:W-:Y:S05]  /*b040*/  @!P0 NANOSLEEP.SYNCS 0x989680 ;  /* 0x009896800000895d */ /* 0x010fea0003900000 */
[----:B------:R-:W4:Y:S02]  /*b050*/  @!P0 SYNCS.PHASECHK.TRANS64 P0, [R103+URZ+0x80], R4 ;  /* 0x00008004670085a7 */ /* 0x000f2400080010ff */
[----:B----4-:R-:W-:Y:S05]  /*b060*/  @!P0 BRA `(.L_x_126) ;  /* 0xfffffffc00f08947 */ /* 0x010fea000383ffff */
[----:B------:R-:W-:Y:S05]  /*b070*/  BRA `(.L_x_125) ;  /* 0xffffffc800547947 */ /* 0x000fea000383ffff */
.L_x_134:
[----:B---3--:R3:W4:Y:S02]  /*b080*/  SYNCS.PHASECHK.TRANS64.TRYWAIT P0, [R103+URZ+0x80], R4 ;  /* 0x00008004670075a7 */ /* 0x00872400080011ff */
[----:B----4-:R-:W-:Y:S05]  /*b090*/  @!P0 NANOSLEEP.SYNCS 0x989680 ;  /* 0x009896800000895d */ /* 0x010fea0003900000 */
[----:B------:R-:W4:Y:S02]  /*b0a0*/  @!P0 SYNCS.PHASECHK.TRANS64 P0, [R103+URZ+0x80], R4 ;  /* 0x00008004670085a7 */ /* 0x000f2400080010ff */
[----:B----4-:R-:W-:Y:S05]  /*b0b0*/  @!P0 BRA `(.L_x_134) ;  /* 0xfffffffc00f08947 */ /* 0x010fea000383ffff */
[----:B------:R-:W-:Y:S05]  /*b0c0*/  BRA `(.L_x_133) ;  /* 0xffffffd400a47947 */ /* 0x000fea000383ffff */
.L_x_142:
[----:B---3--:R3:W4:Y:S02]  /*b0d0*/  SYNCS.PHASECHK.TRANS64.TRYWAIT P0, [R102+URZ+0x80], R3 ;  /* 0x00008003660075a7 */ /* 0x00872400080011ff */
[----:B----4-:R-:W-:Y:S05]  /*b0e0*/  @!P0 NANOSLEEP.SYNCS 0x989680 ;  /* 0x009896800000895d */ /* 0x010fea0003900000 */
[----:B------:R-:W4:Y:S02]  /*b0f0*/  @!P0 SYNCS.PHASECHK.TRANS64 P0, [R102+URZ+0x80], R3 ;  /* 0x00008003660085a7 */ /* 0x000f2400080010ff */
[----:B----4-:R-:W-:Y:S05]  /*b100*/  @!P0 BRA `(.L_x_142) ;  /* 0xfffffffc00f08947 */ /* 0x010fea000383ffff */
[----:B------:R-:W-:Y:S05]  /*b110*/  BRA `(.L_x_141) ;  /* 0xffffffe000fc7947 */ /* 0x000fea000383ffff */
        .weak           $__internal_0_$__cuda_sm10x_tcgen05_guardrail_trap_col_being_dealloced_not_returned_by_alloc
        .type           $__internal_0_$__cuda_sm10x_tcgen05_guardrail_trap_col_being_dealloced_not_returned_by_alloc,@function
        .size           $__internal_0_$__cuda_sm10x_tcgen05_guardrail_trap_col_being_dealloced_not_returned_by_alloc,($__internal_1_$__cuda_sm10x_tcgen05_guardrail_trap_phase_invalid_during_alloc - $__internal_0_$__cuda_sm10x_tcgen05_guardrail_trap_col_being_dealloced_not_returned_by_alloc)
$__internal_0_$__cuda_sm10x_tcgen05_guardrail_trap_col_being_dealloced_not_returned_by_alloc:
[----:B------:R-:W-:Y:S05]  /*b120*/  BPT.TRAP 0x1 ;  /* 0x000000040000795c */ /* 0x000fea0000300000 */
[----:B------:R-:W-:-:S04]  /*b130*/  HFMA2 R3, -RZ, RZ, 0, 0 ;  /* 0x00000000ff037431 */ /* 0x000fc800000001ff */
[----:B------:R-:W-:Y:S05]  /*b140*/  RET.REL.NODEC R2 `(_ZN7cutlass13device_kernelINS_4gemm6kernel13GemmUniversalIN4cute5tupleIJiiiiEEENS1_10collective13CollectiveMmaINS1_35MainloopSm100TmaUmmaWarpSpecializedILi8ELi2ELi4ENS5_IJNS4_1CILi8EEENSA_ILi1EEESC_EEEEENS5_IJNSA_ILi128EEENSA_ILi256EEESF_EEENS_12float_e5m2_tENS5_IJlSC_lEEESI_SJ_NS4_8TiledMMAINS4_8MMA_AtomIJNS4_10MMA_TraitsINS4_25SM100_MMA_F8F6F4_2x1SM_SSEJSI_SI_fSF_SG_NS4_17integral_constantINS4_4UMMA5MajorELSQ_0EEESR_NSO_INSP_7ScaleInELSS_0EEEST_EEEEEENS4_6LayoutINS5_IJSC_SC_SC_EEENS5_IJNSA_ILi0EEESY_SY_EEEEENS5_IJNS4_10UnderscoreES11_S11_EEEEENS4_18SM100_TMA_2SM_LOADENS4_14ComposedLayoutINS4_7SwizzleILi3ELi4ELi3EEENS4_18smem_ptr_flag_bitsILi8EEENSW_INS5_IJSB_SF_EEENS5_IJSF_SC_EEEEEEEvNS4_8identityENS4_28SM100_TMA_2SM_LOAD_MULTICASTES1D_vS1E_EENS_8epilogue10collective18CollectiveEpilogueINS1H_23Sm100TmaWarpSpecializedILi4ELi2ELi32ELb0ELb0EEEJNS5_IJNSA_ILi64EEESG_SF_EEENS5_IJNSW_IS1M_SC_EENSW_INS5_IJNSA_ILi32EEENSA_ILi2EEEEEENS5_IJSC_SF_EEEEEEEESI_SJ_SI_SJ_NS1H_6fusion15FusionCallbacksIS1L_NS1V_17LinearCombinationISI_fSI_fLNS_15FloatRoundStyleE2EEES1N_S1U_JEEENS4_5SM1004TMEM4LOAD26SM100_TMEM_LOAD_32dp32b32xENS4_13SM90_TMA_LOADENS15_INS16_ILi1ELi4ELi3EEES19_NSW_INS5_IJSB_S1P_EEENS5_IJS1P_SC_EEEEEEENS4_39AutoVectorizingCopyWithAssumedAlignmentILi128EEENS4_14SM90_TMA_STOREES2A_S2C_S2C_EEEvvEEEEvNT_6ParamsE) ;  /* 0xffffff4c02ac7950 */ /* 0x000fea0003c3ffff */
        .weak           $__internal_1_$__cuda_sm10x_tcgen05_guardrail_trap_phase_invalid_during_alloc
        .type           $__internal_1_$__cuda_sm10x_tcgen05_guardrail_trap_phase_invalid_during_alloc,@function
        .size           $__internal_1_$__cuda_sm10x_tcgen05_guardrail_trap_phase_invalid_during_alloc,($__internal_2_$__cuda_sm10x_tcgen05_guardrail_trap_unallocated_columns_being_dealloced - $__internal_1_$__cuda_sm10x_tcgen05_guardrail_trap_phase_invalid_during_alloc)
$__internal_1_$__cuda_sm10x_tcgen05_guardrail_trap_phase_invalid_during_alloc:
[----:B------:R-:W-:Y:S05]  /*b150*/  BPT.TRAP 0x1 ;  /* 0x000000040000795c */ /* 0x000fea0000300000 */
[----:B------:R-:W-:-:S04]  /*b160*/  MOV R5, 0x0 ;  /* 0x0000000000057802 */ /* 0x000fc80000000f00 */
[----:B------:R-:W-:Y:S05]  /*b170*/  RET.REL.NODEC R4 `(_ZN7cutlass13device_kernelINS_4gemm6kernel13GemmUniversalIN4cute5tupleIJiiiiEEENS1_10collective13CollectiveMmaINS1_35MainloopSm100TmaUmmaWarpSpecializedILi8ELi2ELi4ENS5_IJNS4_1CILi8EEENSA_ILi1EEESC_EEEEENS5_IJNSA_ILi128EEENSA_ILi256EEESF_EEENS_12float_e5m2_tENS5_IJlSC_lEEESI_SJ_NS4_8TiledMMAINS4_8MMA_AtomIJNS4_10MMA_TraitsINS4_25SM100_MMA_F8F6F4_2x1SM_SSEJSI_SI_fSF_SG_NS4_17integral_constantINS4_4UMMA5MajorELSQ_0EEESR_NSO_INSP_7ScaleInELSS_0EEEST_EEEEEENS4_6LayoutINS5_IJSC_SC_SC_EEENS5_IJNSA_ILi0EEESY_SY_EEEEENS5_IJNS4_10UnderscoreES11_S11_EEEEENS4_18SM100_TMA_2SM_LOADENS4_14ComposedLayoutINS4_7SwizzleILi3ELi4ELi3EEENS4_18smem_ptr_flag_bitsILi8EEENSW_INS5_IJSB_SF_EEENS5_IJSF_SC_EEEEEEEvNS4_8identityENS4_28SM100_TMA_2SM_LOAD_MULTICASTES1D_vS1E_EENS_8epilogue10collective18CollectiveEpilogueINS1H_23Sm100TmaWarpSpecializedILi4ELi2ELi32ELb0ELb0EEEJNS5_IJNSA_ILi64EEESG_SF_EEENS5_IJNSW_IS1M_SC_EENSW_INS5_IJNSA_ILi32EEENSA_ILi2EEEEEENS5_IJSC_SF_EEEEEEEESI_SJ_SI_SJ_NS1H_6fusion15FusionCallbacksIS1L_NS1V_17LinearCombinationISI_fSI_fLNS_15FloatRoundStyleE2EEES1N_S1U_JEEENS4_5SM1004TMEM4LOAD26SM100_TMEM_LOAD_32dp32b32xENS4_13SM90_TMA_LOADENS15_INS16_ILi1ELi4ELi3EEES19_NSW_INS5_IJSB_S1P_EEENS5_IJS1P_SC_EEEEEEENS4_39AutoVectorizingCopyWithAssumedAlignmentILi128EEENS4_14SM90_TMA_STOREES2A_S2C_S2C_EEEvvEEEEvNT_6ParamsE) ;  /* 0xffffff4c04a07950 */ /* 0x000fea0003c3ffff */
        .weak           $__internal_2_$__cuda_sm10x_tcgen05_guardrail_trap_unallocated_columns_being_dealloced
        .type           $__internal_2_$__cuda_sm10x_tcgen05_guardrail_trap_unallocated_columns_being_dealloced,@function
        .size           $__internal_2_$__cuda_sm10x_tcgen05_guardrail_trap_unallocated_columns_being_dealloced,(.L_x_203 - $__internal_2_$__cuda_sm10x_tcgen05_guardrail_trap_unallocated_columns_being_dealloced)
$__internal_2_$__cuda_sm10x_tcgen05_guardrail_trap_unallocated_columns_being_dealloced:
[----:B------:R-:W-:Y:S05]  /*b180*/  BPT.TRAP 0x1 ;  /* 0x000000040000795c */ /* 0x000fea0000300000 */
[----:B------:R-:W-:-:S04]  /*b190*/  HFMA2 R3, -RZ, RZ, 0, 0 ;  /* 0x00000000ff037431 */ /* 0x000fc800000001ff */
[----:B------:R-:W-:Y:S05]  /*b1a0*/  RET.REL.NODEC R2 `(_ZN7cutlass13device_kernelINS_4gemm6kernel13GemmUniversalIN4cute5tupleIJiiiiEEENS1_10collective13CollectiveMmaINS1_35MainloopSm100TmaUmmaWarpSpecializedILi8ELi2ELi4ENS5_IJNS4_1CILi8EEENSA_ILi1EEESC_EEEEENS5_IJNSA_ILi128EEENSA_ILi256EEESF_EEENS_12float_e5m2_tENS5_IJlSC_lEEESI_SJ_NS4_8TiledMMAINS4_8MMA_AtomIJNS4_10MMA_TraitsINS4_25SM100_MMA_F8F6F4_2x1SM_SSEJSI_SI_fSF_SG_NS4_17integral_constantINS4_4UMMA5MajorELSQ_0EEESR_NSO_INSP_7ScaleInELSS_0EEEST_EEEEEENS4_6LayoutINS5_IJSC_SC_SC_EEENS5_IJNSA_ILi0EEESY_SY_EEEEENS5_IJNS4_10UnderscoreES11_S11_EEEEENS4_18SM100_TMA_2SM_LOADENS4_14ComposedLayoutINS4_7SwizzleILi3ELi4ELi3EEENS4_18smem_ptr_flag_bitsILi8EEENSW_INS5_IJSB_SF_EEENS5_IJSF_SC_EEEEEEEvNS4_8identityENS4_28SM100_TMA_2SM_LOAD_MULTICASTES1D_vS1E_EENS_8epilogue10collective18CollectiveEpilogueINS1H_23Sm100TmaWarpSpecializedILi4ELi2ELi32ELb0ELb0EEEJNS5_IJNSA_ILi64EEESG_SF_EEENS5_IJNSW_IS1M_SC_EENSW_INS5_IJNSA_ILi32EEENSA_ILi2EEEEEENS5_IJSC_SF_EEEEEEEESI_SJ_SI_SJ_NS1H_6fusion15FusionCallbacksIS1L_NS1V_17LinearCombinationISI_fSI_fLNS_15FloatRoundStyleE2EEES1N_S1U_JEEENS4_5SM1004TMEM4LOAD26SM100_TMEM_LOAD_32dp32b32xENS4_13SM90_TMA_LOADENS15_INS16_ILi1ELi4ELi3EEES19_NSW_INS5_IJSB_S1P_EEENS5_IJS1P_SC_EEEEEEENS4_39AutoVectorizingCopyWithAssumedAlignmentILi128EEENS4_14SM90_TMA_STOREES2A_S2C_S2C_EEEvvEEEEvNT_6ParamsE) ;  /* 0xffffff4c02947950 */ /* 0x000fea0003c3ffff */
.L_x_202:
[----:B------:R-:W-:-:S00]  /*b1b0*/  BRA `(.L_x_202) ;  /* 0xfffffffc00fc7947 */ /* 0x000fc0000383ffff */
[----:B------:R-:W-:-:S00]  /*b1c0*/  NOP ;  /* 0x0000000000007918 */ /* 0x000fc00000000000 */
        /* <DEDUP_REMOVED lines=11> */
.L_x_203:


//--------------------- .nv.global.init           --------------------------
	.section	.nv.global.init,"aw",@progbits
.nv.global.init:
	.type		$str$27,@object
	.size		$str$27,($str$28 - $str$27)
$str$27:
        /*0000*/ 	.byte	0x28, 0x61, 0x64, 0x64, 0x72, 0x65, 0x73, 0x73, 0x20, 0x26, 0x20, 0x6d, 0x61, 0x73, 0x6b, 0x29
        /*0010*/ 	.byte	0x20, 0x3d, 0x3d, 0x20, 0x30, 0x00
	.type		$str$28,@object
	.size		$str$28,($str$26 - $str$28)
$str$28:
        /*0016*/ 	.byte	0x2f, 0x74, 0x6d, 0x70, 0x2f, 0x63, 0x75, 0x74, 0x6c, 0x61, 0x73, 0x73, 0x5f, 0x73, 0x77, 0x65
        /*0026*/ 	.byte	0x65, 0x70, 0x5f, 0x73, 0x72, 0x63, 0x2f, 0x69, 0x6e, 0x63, 0x6c, 0x75, 0x64, 0x65, 0x2f, 0x63
        /*0036*/ 	.byte	0x75, 0x74, 0x65, 0x2f, 0x70, 0x6f, 0x69, 0x6e, 0x74, 0x65, 0x72, 0x5f, 0x66, 0x6c, 0x61, 0x67
        /*0046*/ 	.byte	0x67, 0x65, 0x64, 0x2e, 0x68, 0x70, 0x70, 0x00
	.type		$str$26,@object
	.size		$str$26,($str$25 - $str$26)
$str$26:
        /*004e*/ 	.byte	0x2f, 0x74, 0x6d, 0x70, 0x2f, 0x63, 0x75, 0x74, 0x6c, 0x61, 0x73, 0x73, 0x5f, 0x73, 0x77, 0x65
        /*005e*/ 	.byte	0x65, 0x70, 0x5f, 0x73, 0x72, 0x63, 0x2f, 0x69, 0x6e, 0x63, 0x6c, 0x75, 0x64, 0x65, 0x2f, 0x63
        /*006e*/ 	.byte	0x75, 0x74, 0x65, 0x2f, 0x61, 0x74, 0x6f, 0x6d, 0x2f, 0x63, 0x6f, 0x70, 0x79, 0x5f, 0x74, 0x72
        /*007e*/ 	.byte	0x61, 0x69, 0x74, 0x73, 0x5f, 0x73, 0x6d, 0x31, 0x30, 0x30, 0x2e, 0x68, 0x70, 0x70, 0x00
	.type		$str$25,@object
	.size		$str$25,(__unnamed_1 - $str$25)
$str$25:
        /*008d*/ 	.byte	0x28, 0x28, 0x75, 0x69, 0x6e, 0x74, 0x33, 0x32, 0x5f, 0x74, 0x28, 0x74, 0x68, 0x72, 0x65, 0x61
        /*009d*/ 	.byte	0x64, 0x49, 0x64, 0x78, 0x2e, 0x78, 0x29, 0x20, 0x2f, 0x20, 0x33, 0x32, 0x29, 0x20, 0x25, 0x20
        /*00ad*/ 	.byte	0x34, 0x29, 0x20, 0x3d, 0x3d, 0x20, 0x28, 0x28, 0x28, 0x74, 0x6d, 0x65, 0x6d, 0x5f, 0x61, 0x64
        /*00bd*/ 	.byte	0x64, 0x72, 0x20, 0x3e, 0x3e, 0x20, 0x31, 0x36, 0x29, 0x20, 0x2f, 0x20, 0x33, 0x32, 0x29, 0x20
        /*00cd*/ 	.byte	0x25, 0x20, 0x34, 0x29, 0x00
	.type		__unnamed_1,@object
	.size		__unnamed_1,(__unnamed_2 - __unnamed_1)
__unnamed_1:
        /*00d2*/ 	.byte	0x61, 0x75, 0x74, 0x6f, 0x20, 0x63, 0x75, 0x74, 0x65, 0x3a, 0x3a, 0x61, 0x73, 0x5f, 0x70, 0x6f
        /* <DEDUP_REMOVED lines=24> */
        /*0262*/ 	.byte	0x3a, 0x3a, 0x43, 0x3c, 0x34, 0x30, 0x39, 0x36, 0x3e, 0x3e, 0x3e, 0x3e, 0x5d, 0x00
	.type		__unnamed_2,@object
	.size		__unnamed_2,(__unnamed_3 - __unnamed_2)
__unnamed_2:
        /* <DEDUP_REMOVED lines=26> */
	.type		__unnamed_3,@object
	.size		__unnamed_3,(.L_3 - __unnamed_3)
__unnamed_3:
        /* <DEDUP_REMOVED lines=40> */
        /*068e*/ 	.byte	0x74, 0x65, 0x3a, 0x3a, 0x43, 0x3c, 0x30, 0x3e, 0x3e, 0x3e, 0x3e, 0x5d, 0x00
.L_3:


//--------------------- .nv.shared._ZN7cutlass13device_kernelINS_4gemm6kernel13GemmUniversalIN4cute5tupleIJiiiiEEENS1_10collective13CollectiveMmaINS1_35MainloopSm100TmaUmmaWarpSpecializedILi8ELi2ELi4ENS5_IJNS4_1CILi8EEENSA_ILi1EEESC_EEEEENS5_IJNSA_ILi128EEENSA_ILi256EEESF_EEENS_12float_e5m2_tENS5_IJlSC_lEEESI_SJ_NS4_8TiledMMAINS4_8MMA_AtomIJNS4_10MMA_TraitsINS4_25SM100_MMA_F8F6F4_2x1SM_SSEJSI_SI_fSF_SG_NS4_17integral_constantINS4_4UMMA5MajorELSQ_0EEESR_NSO_INSP_7ScaleInELSS_0EEEST_EEEEEENS4_6LayoutINS5_IJSC_SC_SC_EEENS5_IJNSA_ILi0EEESY_SY_EEEEENS5_IJNS4_10UnderscoreES11_S11_EEEEENS4_18SM100_TMA_2SM_LOADENS4_14ComposedLayoutINS4_7SwizzleILi3ELi4ELi3EEENS4_18smem_ptr_flag_bitsILi8EEENSW_INS5_IJSB_SF_EEENS5_IJSF_SC_EEEEEEEvNS4_8identityENS4_28SM100_TMA_2SM_LOAD_MULTICASTES1D_vS1E_EENS_8epilogue10collective18CollectiveEpilogueINS1H_23Sm100TmaWarpSpecializedILi4ELi2ELi32ELb0ELb0EEEJNS5_IJNSA_ILi64EEESG_SF_EEENS5_IJNSW_IS1M_SC_EENSW_INS5_IJNSA_ILi32EEENSA_ILi2EEEEEENS5_IJSC_SF_EEEEEEEESI_SJ_SI_SJ_NS1H_6fusion15FusionCallbacksIS1L_NS1V_17LinearCombinationISI_fSI_fLNS_15FloatRoundStyleE2EEES1N_S1U_JEEENS4_5SM1004TMEM4LOAD26SM100_TMEM_LOAD_32dp32b32xENS4_13SM90_TMA_LOADENS15_INS16_ILi1ELi4ELi3EEES19_NSW_INS5_IJSB_S1P_EEENS5_IJS1P_SC_EEEEEEENS4_39AutoVectorizingCopyWithAssumedAlignmentILi128EEENS4_14SM90_TMA_STOREES2A_S2C_S2C_EEEvvEEEEvNT_6ParamsE --------------------------
	.section	.nv.shared._ZN7cutlass13device_kernelINS_4gemm6kernel13GemmUniversalIN4cute5tupleIJiiiiEEENS1_10collective13CollectiveMmaINS1_35MainloopSm100TmaUmmaWarpSpecializedILi8ELi2ELi4ENS5_IJNS4_1CILi8EEENSA_ILi1EEESC_EEEEENS5_IJNSA_ILi128EEENSA_ILi256EEESF_EEENS_12float_e5m2_tENS5_IJlSC_lEEESI_SJ_NS4_8TiledMMAINS4_8MMA_AtomIJNS4_10MMA_TraitsINS4_25SM100_MMA_F8F6F4_2x1SM_SSEJSI_SI_fSF_SG_NS4_17integral_constantINS4_4UMMA5MajorELSQ_0EEESR_NSO_INSP_7ScaleInELSS_0EEEST_EEEEEENS4_6LayoutINS5_IJSC_SC_SC_EEENS5_IJNSA_ILi0EEESY_SY_EEEEENS5_IJNS4_10UnderscoreES11_S11_EEEEENS4_18SM100_TMA_2SM_LOADENS4_14ComposedLayoutINS4_7SwizzleILi3ELi4ELi3EEENS4_18smem_ptr_flag_bitsILi8EEENSW_INS5_IJSB_SF_EEENS5_IJSF_SC_EEEEEEEvNS4_8identityENS4_28SM100_TMA_2SM_LOAD_MULTICASTES1D_vS1E_EENS_8epilogue10collective18CollectiveEpilogueINS1H_23Sm100TmaWarpSpecializedILi4ELi2ELi32ELb0ELb0EEEJNS5_IJNSA_ILi64EEESG_SF_EEENS5_IJNSW_IS1M_SC_EENSW_INS5_IJNSA_ILi32EEENSA_ILi2EEEEEENS5_IJSC_SF_EEEEEEEESI_SJ_SI_SJ_NS1H_6fusion15FusionCallbacksIS1L_NS1V_17LinearCombinationISI_fSI_fLNS_15FloatRoundStyleE2EEES1N_S1U_JEEENS4_5SM1004TMEM4LOAD26SM100_TMEM_LOAD_32dp32b32xENS4_13SM90_TMA_LOADENS15_INS16_ILi1ELi4ELi3EEES19_NSW_INS5_IJSB_S1P_EEENS5_IJS1P_SC_EEEEEEENS4_39AutoVectorizingCopyWithAssumedAlignmentILi128EEENS4_14SM90_TMA_STOREES2A_S2C_S2C_EEEvvEEEEvNT_6ParamsE,"aw",@nobits
	.sectionflags	@""
	.align	16
	.zero		1024


//--------------------- .nv.shared.reserved.0     --------------------------
	.section	.nv.shared.reserved.0,"aw",@nobits
	.weak		__nv_reservedSMEM_offset_0_alias
	.size		__nv_reservedSMEM_offset_0_alias, 0, 64
	.other		__nv_reservedSMEM_offset_0_alias,@"STO_CUDA_RESERVED_SHARED STV_DEFAULT"
__nv_reservedSMEM_offset_0_alias:
	.zero		0
.nv.shared.reserved.0:
	.zero		64
	.weak		__nv_reservedSMEM_tcgen05_partition
	.type		__nv_reservedSMEM_tcgen05_partition,@object
	.size		__nv_reservedSMEM_tcgen05_partition,(.L_0 - __nv_reservedSMEM_tcgen05_partition)
__nv_reservedSMEM_tcgen05_partition:
	.zero		32
.L_0:


//--------------------- .nv.global                --------------------------
	.section	.nv.global,"aw",@nobits
.nv.global:
	.type		_ZN40_INTERNAL_ec47ca8d_4_k_cu_9d7132d6_238804cute1_E,@object
	.size		_ZN40_INTERNAL_ec47ca8d_4_k_cu_9d7132d6_238804cute1_E,(_ZN40_INTERNAL_ec47ca8d_4_k_cu_9d7132d6_238804cuda3std3__45__cpo6cbeginE - _ZN40_INTERNAL_ec47ca8d_4_k_cu_9d7132d6_238804cute1_E)
_ZN40_INTERNAL_ec47ca8d_4_k_cu_9d7132d6_238804cute1_E:
	.zero		1
	.type		_ZN40_INTERNAL_ec47ca8d_4_k_cu_9d7132d6_238804cuda3std3__45__cpo6cbeginE,@object
	.size		_ZN40_INTERNAL_ec47ca8d_4_k_cu_9d7132d6_238804cuda3std3__45__cpo6cbeginE,(_ZN40_INTERNAL_ec47ca8d_4_k_cu_9d7132d6_238804cuda3std3__48in_placeE - _ZN40_INTERNAL_ec47ca8d_4_k_cu_9d7132d6_238804cuda3std3__45__cpo6cbeginE)
_ZN40_INTERNAL_ec47ca8d_4_k_cu_9d7132d6_238804cuda3std3__45__cpo6cbeginE:
	.zero		1
	.type		_ZN40_INTERNAL_ec47ca8d_4_k_cu_9d7132d6_238804cuda3std3__48in_placeE,@object
	.size		_ZN40_INTERNAL_ec47ca8d_4_k_cu_9d7132d6_238804cuda3std3__48in_placeE,(_ZN40_INTERNAL_ec47ca8d_4_k_cu_9d7132d6_238804cuda3std6ranges3__45__cpo9iter_moveE - _ZN40_INTERNAL_ec47ca8d_4_k_cu_9d7132d6_238804cuda3std3__48in_placeE)
_ZN40_INTERNAL_ec47ca8d_4_k_cu_9d7132d6_238804cuda3std3__48in_placeE:
	.zero		1
	.type		_ZN40_INTERNAL_ec47ca8d_4_k_cu_9d7132d6_238804cuda3std6ranges3__45__cpo9iter_moveE,@object
	.size		_ZN40_INTERNAL_ec47ca8d_4_k_cu_9d7132d6_238804cuda3std6ranges3__45__cpo9iter_moveE,(_ZN40_INTERNAL_ec47ca8d_4_k_cu_9d7132d6_238804cuda3std3__45__cpo5beginE - _ZN40_INTERNAL_ec47ca8d_4_k_cu_9d7132d6_238804cuda3std6ranges3__45__cpo9iter_moveE)
_ZN40_INTERNAL_ec47ca8d_4_k_cu_9d7132d6_238804cuda3std6ranges3__45__cpo9iter_moveE:
	.zero		1
	.type		_ZN40_INTERNAL_ec47ca8d_4_k_cu_9d7132d6_238804cuda3std3__45__cpo5beginE,@object
	.size		_ZN40_INTERNAL_ec47ca8d_4_k_cu_9d7132d6_238804cuda3std3__45__cpo5beginE,(_ZN40_INTERNAL_ec47ca8d_4_k_cu_9d7132d6_238804cuda3std3__442_GLOBAL__N__ec47ca8d_4_k_cu_9d7132d6_238806ignoreE - _ZN40_INTERNAL_ec47ca8d_4_k_cu_9d7132d6_238804cuda3std3__45__cpo5beginE)
_ZN40_INTERNAL_ec47ca8d_4_k_cu_9d7132d6_238804cuda3std3__45__cpo5beginE:
	.zero		1
	.type		_ZN40_INTERNAL_ec47ca8d_4_k_cu_9d7132d6_238804cuda3std3__442_GLOBAL__N__ec47ca8d_4_k_cu_9d7132d6_238806ignoreE,@object
	.size		_ZN40_INTERNAL_ec47ca8d_4_k_cu_9d7132d6_238804cuda3std3__442_GLOBAL__N__ec47ca8d_4_k_cu_9d7132d6_238806ignoreE,(_ZN40_INTERNAL_ec47ca8d_4_k_cu_9d7132d6_238804cute7productE - _ZN40_INTERNAL_ec47ca8d_4_k_cu_9d7132d6_238804cuda3std3__442_GLOBAL__N__ec47ca8d_4_k_cu_9d7132d6_238806ignoreE)
_ZN40_INTERNAL_ec47ca8d_4_k_cu_9d7132d6_238804cuda3std3__442_GLOBAL__N__ec47ca8d_4_k_cu_9d7132d6_238806ignoreE:
	.zero		1
	.type		_ZN40_INTERNAL_ec47ca8d_4_k_cu_9d7132d6_238804cute7productE,@object
	.size		_ZN40_INTERNAL_ec47ca8d_4_k_cu_9d7132d6_238804cute7productE,(_ZN40_INTERNAL_ec47ca8d_4_k_cu_9d7132d6_238804cuda3std3__45__cpo3endE - _ZN40_INTERNAL_ec47ca8d_4_k_cu_9d7132d6_238804cute7productE)
_ZN40_INTERNAL_ec47ca8d_4_k_cu_9d7132d6_238804cute7productE:
	.zero		1
	.type		_ZN40_INTERNAL_ec47ca8d_4_k_cu_9d7132d6_238804cuda3std3__45__cpo3endE,@object
	.size		_ZN40_INTERNAL_ec47ca8d_4_k_cu_9d7132d6_238804cuda3std3__45__cpo3endE,(_ZN40_INTERNAL_ec47ca8d_4_k_cu_9d7132d6_238804cuda3std3__419piecewise_constructE - _ZN40_INTERNAL_ec47ca8d_4_k_cu_9d7132d6_238804cuda3std3__45__cpo3endE)
_ZN40_INTERNAL_ec47ca8d_4_k_cu_9d7132d6_238804cuda3std3__45__cpo3endE:
	.zero		1
	.type		_ZN40_INTERNAL_ec47ca8d_4_k_cu_9d7132d6_238804cuda3std3__419piecewise_constructE,@object
	.size		_ZN40_INTERNAL_ec47ca8d_4_k_cu_9d7132d6_238804cuda3std3__419piecewise_constructE,(_ZN40_INTERNAL_ec47ca8d_4_k_cu_9d7132d6_238804cuda3std3__45__cpo4cendE - _ZN40_INTERNAL_ec47ca8d_4_k_cu_9d7132d6_238804cuda3std3__419piecewise_constructE)
_ZN40_INTERNAL_ec47ca8d_4_k_cu_9d7132d6_238804cuda3std3__419piecewise_constructE:
	.zero		1
	.type		_ZN40_INTERNAL_ec47ca8d_4_k_cu_9d7132d6_238804cuda3std3__45__cpo4cendE,@object
	.size		_ZN40_INTERNAL_ec47ca8d_4_k_cu_9d7132d6_238804cuda3std3__45__cpo4cendE,(_ZN40_INTERNAL_ec47ca8d_4_k_cu_9d7132d6_238804cuda3std6ranges3__45__cpo4swapE - _ZN40_INTERNAL_ec47ca8d_4_k_cu_9d7132d6_238804cuda3std3__45__cpo4cendE)
_ZN40_INTERNAL_ec47ca8d_4_k_cu_9d7132d6_238804cuda3std3__45__cpo4cendE:
	.zero		1
	.type		_ZN40_INTERNAL_ec47ca8d_4_k_cu_9d7132d6_238804cuda3std6ranges3__45__cpo4swapE,@object
	.size		_ZN40_INTERNAL_ec47ca8d_4_k_cu_9d7132d6_238804cuda3std6ranges3__45__cpo4swapE,(.L_11 - _ZN40_INTERNAL_ec47ca8d_4_k_cu_9d7132d6_238804cuda3std6ranges3__45__cpo4swapE)
_ZN40_INTERNAL_ec47ca8d_4_k_cu_9d7132d6_238804cuda3std6ranges3__45__cpo4swapE:
	.zero		1
.L_11:


//--------------------- .nv.constant0._ZN7cutlass13device_kernelINS_4gemm6kernel13GemmUniversalIN4cute5tupleIJiiiiEEENS1_10collective13CollectiveMmaINS1_35MainloopSm100TmaUmmaWarpSpecializedILi8ELi2ELi4ENS5_IJNS4_1CILi8EEENSA_ILi1EEESC_EEEEENS5_IJNSA_ILi128EEENSA_ILi256EEESF_EEENS_12float_e5m2_tENS5_IJlSC_lEEESI_SJ_NS4_8TiledMMAINS4_8MMA_AtomIJNS4_10MMA_TraitsINS4_25SM100_MMA_F8F6F4_2x1SM_SSEJSI_SI_fSF_SG_NS4_17integral_constantINS4_4UMMA5MajorELSQ_0EEESR_NSO_INSP_7ScaleInELSS_0EEEST_EEEEEENS4_6LayoutINS5_IJSC_SC_SC_EEENS5_IJNSA_ILi0EEESY_SY_EEEEENS5_IJNS4_10UnderscoreES11_S11_EEEEENS4_18SM100_TMA_2SM_LOADENS4_14ComposedLayoutINS4_7SwizzleILi3ELi4ELi3EEENS4_18smem_ptr_flag_bitsILi8EEENSW_INS5_IJSB_SF_EEENS5_IJSF_SC_EEEEEEEvNS4_8identityENS4_28SM100_TMA_2SM_LOAD_MULTICASTES1D_vS1E_EENS_8epilogue10collective18CollectiveEpilogueINS1H_23Sm100TmaWarpSpecializedILi4ELi2ELi32ELb0ELb0EEEJNS5_IJNSA_ILi64EEESG_SF_EEENS5_IJNSW_IS1M_SC_EENSW_INS5_IJNSA_ILi32EEENSA_ILi2EEEEEENS5_IJSC_SF_EEEEEEEESI_SJ_SI_SJ_NS1H_6fusion15FusionCallbacksIS1L_NS1V_17LinearCombinationISI_fSI_fLNS_15FloatRoundStyleE2EEES1N_S1U_JEEENS4_5SM1004TMEM4LOAD26SM100_TMEM_LOAD_32dp32b32xENS4_13SM90_TMA_LOADENS15_INS16_ILi1ELi4ELi3EEES19_NSW_INS5_IJSB_S1P_EEENS5_IJS1P_SC_EEEEEEENS4_39AutoVectorizingCopyWithAssumedAlignmentILi128EEENS4_14SM90_TMA_STOREES2A_S2C_S2C_EEEvvEEEEvNT_6ParamsE --------------------------
	.section	.nv.constant0._ZN7cutlass13device_kernelINS_4gemm6kernel13GemmUniversalIN4cute5tupleIJiiiiEEENS1_10collective13CollectiveMmaINS1_35MainloopSm100TmaUmmaWarpSpecializedILi8ELi2ELi4ENS5_IJNS4_1CILi8EEENSA_ILi1EEESC_EEEEENS5_IJNSA_ILi128EEENSA_ILi256EEESF_EEENS_12float_e5m2_tENS5_IJlSC_lEEESI_SJ_NS4_8TiledMMAINS4_8MMA_AtomIJNS4_10MMA_TraitsINS4_25SM100_MMA_F8F6F4_2x1SM_SSEJSI_SI_fSF_SG_NS4_17integral_constantINS4_4UMMA5MajorELSQ_0EEESR_NSO_INSP_7ScaleInELSS_0EEEST_EEEEEENS4_6LayoutINS5_IJSC_SC_SC_EEENS5_IJNSA_ILi0EEESY_SY_EEEEENS5_IJNS4_10UnderscoreES11_S11_EEEEENS4_18SM100_TMA_2SM_LOADENS4_14ComposedLayoutINS4_7SwizzleILi3ELi4ELi3EEENS4_18smem_ptr_flag_bitsILi8EEENSW_INS5_IJSB_SF_EEENS5_IJSF_SC_EEEEEEEvNS4_8identityENS4_28SM100_TMA_2SM_LOAD_MULTICASTES1D_vS1E_EENS_8epilogue10collective18CollectiveEpilogueINS1H_23Sm100TmaWarpSpecializedILi4ELi2ELi32ELb0ELb0EEEJNS5_IJNSA_ILi64EEESG_SF_EEENS5_IJNSW_IS1M_SC_EENSW_INS5_IJNSA_ILi32EEENSA_ILi2EEEEEENS5_IJSC_SF_EEEEEEEESI_SJ_SI_SJ_NS1H_6fusion15FusionCallbacksIS1L_NS1V_17LinearCombinationISI_fSI_fLNS_15FloatRoundStyleE2EEES1N_S1U_JEEENS4_5SM1004TMEM4LOAD26SM100_TMEM_LOAD_32dp32b32xENS4_13SM90_TMA_LOADENS15_INS16_ILi1ELi4ELi3EEES19_NSW_INS5_IJSB_S1P_EEENS5_IJS1P_SC_EEEEEEENS4_39AutoVectorizingCopyWithAssumedAlignmentILi128EEENS4_14SM90_TMA_STOREES2A_S2C_S2C_EEEvvEEEEvNT_6ParamsE,"a",@progbits
	.sectionflags	@""
	.align	4
.nv.constant0._ZN7cutlass13device_kernelINS_4gemm6kernel13GemmUniversalIN4cute5tupleIJiiiiEEENS1_10collective13CollectiveMmaINS1_35MainloopSm100TmaUmmaWarpSpecializedILi8ELi2ELi4ENS5_IJNS4_1CILi8EEENSA_ILi1EEESC_EEEEENS5_IJNSA_ILi128EEENSA_ILi256EEESF_EEENS_12float_e5m2_tENS5_IJlSC_lEEESI_SJ_NS4_8TiledMMAINS4_8MMA_AtomIJNS4_10MMA_TraitsINS4_25SM100_MMA_F8F6F4_2x1SM_SSEJSI_SI_fSF_SG_NS4_17integral_constantINS4_4UMMA5MajorELSQ_0EEESR_NSO_INSP_7ScaleInELSS_0EEEST_EEEEEENS4_6LayoutINS5_IJSC_SC_SC_EEENS5_IJNSA_ILi0EEESY_SY_EEEEENS5_IJNS4_10UnderscoreES11_S11_EEEEENS4_18SM100_TMA_2SM_LOADENS4_14ComposedLayoutINS4_7SwizzleILi3ELi4ELi3EEENS4_18smem_ptr_flag_bitsILi8EEENSW_INS5_IJSB_SF_EEENS5_IJSF_SC_EEEEEEEvNS4_8identityENS4_28SM100_TMA_2SM_LOAD_MULTICASTES1D_vS1E_EENS_8epilogue10collective18CollectiveEpilogueINS1H_23Sm100TmaWarpSpecializedILi4ELi2ELi32ELb0ELb0EEEJNS5_IJNSA_ILi64EEESG_SF_EEENS5_IJNSW_IS1M_SC_EENSW_INS5_IJNSA_ILi32EEENSA_ILi2EEEEEENS5_IJSC_SF_EEEEEEEESI_SJ_SI_SJ_NS1H_6fusion15FusionCallbacksIS1L_NS1V_17LinearCombinationISI_fSI_fLNS_15FloatRoundStyleE2EEES1N_S1U_JEEENS4_5SM1004TMEM4LOAD26SM100_TMEM_LOAD_32dp32b32xENS4_13SM90_TMA_LOADENS15_INS16_ILi1ELi4ELi3EEES19_NSW_INS5_IJSB_S1P_EEENS5_IJS1P_SC_EEEEEEENS4_39AutoVectorizingCopyWithAssumedAlignmentILi128EEENS4_14SM90_TMA_STOREES2A_S2C_S2C_EEEvvEEEEvNT_6ParamsE:
	.zero		2944


//--------------------- SYMBOLS --------------------------

	.type		.nv.reservedSmem.offset0,@object
	.size		.nv.reservedSmem.offset0,0x4
	.type		.nv.reservedSmem.cap,@object
	.size		.nv.reservedSmem.cap,0x4
	.type		__assertfail,@function
